	.target	sm_100a

	.elftype	@"ET_EXEC"


//--------------------- .note.nv.tkinfo           --------------------------
	.section	.note.nv.tkinfo,"",@"SHT_NOTE"
	.sectionflags	@"SHF_NOTE_NV_TKINFO"
	.tkinfo
        /*0018*/ 	.word	0x00000002
        /*0030*/ 	.string	""
        /*0030*/ 	.string	"ptxas"
        /*0030*/ 	.string	"Cuda compilation tools, release 13.0, V13.0.88"
        /*0030*/ 	.string	"Build cuda_13.0.r13.0/compiler.36424714_0"
        /*0030*/ 	.string	"-arch sm_100a -m 64 "



//--------------------- .note.nv.cuinfo           --------------------------
	.section	.note.nv.cuinfo,"",@"SHT_NOTE"
	.sectionflags	@"SHF_NOTE_NV_CUINFO"
        /*0018*/ 	.short	0x0002
        /*001a*/ 	.short	0x0064
        /*001c*/ 	.short	0x0082
	.zero		2


//--------------------- .nv.info                  --------------------------
	.section	.nv.info,"",@"SHT_CUDA_INFO"
	.align	4


	//----- nvinfo : EIATTR_REGCOUNT
	.align		4
        /*0000*/ 	.byte	0x04, 0x2f
        /*0002*/ 	.short	(.L_19 - .L_18)
	.align		4
.L_18:
        /*0004*/ 	.word	index@(_ZN7cutlass13device_kernelINS_4gemm6kernel13GemmUniversalIN4cute5tupleIJiiiiEEENS1_10collective13CollectiveMmaINS1_35MainloopSm100TmaUmmaWarpSpecializedILi17ELi2ELi4ENS5_IJNS4_1CILi2EEESB_NSA_ILi1EEEEEEEENS5_IJNSA_ILi64EEENSA_ILi128EEESF_EEENS_12float_e4m3_tENS5_IJlSC_lEEESI_SJ_NS4_8TiledMMAINS4_8MMA_AtomIJNS4_10MMA_TraitsINS4_19SM100_MMA_F8F6F4_SSEJSI_SI_fSF_SG_NS4_17integral_constantINS4_4UMMA5MajorELSQ_0EEESR_NSO_INSP_7ScaleInELSS_0EEEST_EEEEEENS4_6LayoutINS5_IJSC_SC_SC_EEENS5_IJNSA_ILi0EEESY_SY_EEEEENS5_IJNS4_10UnderscoreES11_S11_EEEEENS4_23SM90_TMA_LOAD_MULTICASTENS4_14ComposedLayoutINS4_7SwizzleILi2ELi4ELi3EEENS4_18smem_ptr_flag_bitsILi8EEENSW_INS5_IJNSA_ILi8EEESF_EEENS5_IJSF_SC_EEEEEEEvNS4_8identityES14_S1E_vS1F_EENS_8epilogue10collective18CollectiveEpilogueINS1H_23Sm100TmaWarpSpecializedILi2ELi2ELi32ELb0ELb0EEEJSH_NS5_IJNSW_ISF_SC_EES1M_EEESI_SJ_SI_SJ_NS1H_6fusion15FusionCallbacksIS1L_NS1O_17LinearCombinationISI_fSI_fLNS_15FloatRoundStyleE2EEESH_S1N_JEEENS4_5SM1004TMEM4LOAD26SM100_TMEM_LOAD_16dp32b32xENS4_13SM90_TMA_LOADES1E_NS4_39AutoVectorizingCopyWithAssumedAlignmentILi128EEENS4_14SM90_TMA_STOREES1E_S20_S20_EEEvvEEEEvNT_6ParamsE)
        /*0008*/ 	.word	0x00000072


	//----- nvinfo : EIATTR_FRAME_SIZE
	.align		4
.L_19:
        /*000c*/ 	.byte	0x04, 0x11
        /*000e*/ 	.short	(.L_21 - .L_20)
	.align		4
.L_20:
        /*0010*/ 	.word	index@($__internal_2_$__cuda_sm10x_tcgen05_guardrail_trap_unallocated_columns_being_dealloced)
        /*0014*/ 	.word	0x00000000


	//----- nvinfo : EIATTR_FRAME_SIZE
	.align		4
.L_21:
        /*0018*/ 	.byte	0x04, 0x11
        /*001a*/ 	.short	(.L_23 - .L_22)
	.align		4
.L_22:
        /*001c*/ 	.word	index@($__internal_1_$__cuda_sm10x_tcgen05_guardrail_trap_phase_invalid_during_alloc)
        /*0020*/ 	.word	0x00000000


	//----- nvinfo : EIATTR_FRAME_SIZE
	.align		4
.L_23:
        /*0024*/ 	.byte	0x04, 0x11
        /*0026*/ 	.short	(.L_25 - .L_24)
	.align		4
.L_24:
        /*0028*/ 	.word	index@($__internal_0_$__cuda_sm10x_tcgen05_guardrail_trap_col_being_dealloced_not_returned_by_alloc)
        /*002c*/ 	.word	0x00000000


	//----- nvinfo : EIATTR_FRAME_SIZE
	.align		4
.L_25:
        /*0030*/ 	.byte	0x04, 0x11
        /*0032*/ 	.short	(.L_27 - .L_26)
	.align		4
.L_26:
        /*0034*/ 	.word	index@(_ZN7cutlass13device_kernelINS_4gemm6kernel13GemmUniversalIN4cute5tupleIJiiiiEEENS1_10collective13CollectiveMmaINS1_35MainloopSm100TmaUmmaWarpSpecializedILi17ELi2ELi4ENS5_IJNS4_1CILi2EEESB_NSA_ILi1EEEEEEEENS5_IJNSA_ILi64EEENSA_ILi128EEESF_EEENS_12float_e4m3_tENS5_IJlSC_lEEESI_SJ_NS4_8TiledMMAINS4_8MMA_AtomIJNS4_10MMA_TraitsINS4_19SM100_MMA_F8F6F4_SSEJSI_SI_fSF_SG_NS4_17integral_constantINS4_4UMMA5MajorELSQ_0EEESR_NSO_INSP_7ScaleInELSS_0EEEST_EEEEEENS4_6LayoutINS5_IJSC_SC_SC_EEENS5_IJNSA_ILi0EEESY_SY_EEEEENS5_IJNS4_10UnderscoreES11_S11_EEEEENS4_23SM90_TMA_LOAD_MULTICASTENS4_14ComposedLayoutINS4_7SwizzleILi2ELi4ELi3EEENS4_18smem_ptr_flag_bitsILi8EEENSW_INS5_IJNSA_ILi8EEESF_EEENS5_IJSF_SC_EEEEEEEvNS4_8identityES14_S1E_vS1F_EENS_8epilogue10collective18CollectiveEpilogueINS1H_23Sm100TmaWarpSpecializedILi2ELi2ELi32ELb0ELb0EEEJSH_NS5_IJNSW_ISF_SC_EES1M_EEESI_SJ_SI_SJ_NS1H_6fusion15FusionCallbacksIS1L_NS1O_17LinearCombinationISI_fSI_fLNS_15FloatRoundStyleE2EEESH_S1N_JEEENS4_5SM1004TMEM4LOAD26SM100_TMEM_LOAD_16dp32b32xENS4_13SM90_TMA_LOADES1E_NS4_39AutoVectorizingCopyWithAssumedAlignmentILi128EEENS4_14SM90_TMA_STOREES1E_S20_S20_EEEvvEEEEvNT_6ParamsE)
        /*0038*/ 	.word	0x00000000


	//----- nvinfo : EIATTR_MIN_STACK_SIZE
	.align		4
.L_27:
        /*003c*/ 	.byte	0x04, 0x12
        /*003e*/ 	.short	(.L_29 - .L_28)
	.align		4
.L_28:
        /*0040*/ 	.word	index@(_ZN7cutlass13device_kernelINS_4gemm6kernel13GemmUniversalIN4cute5tupleIJiiiiEEENS1_10collective13CollectiveMmaINS1_35MainloopSm100TmaUmmaWarpSpecializedILi17ELi2ELi4ENS5_IJNS4_1CILi2EEESB_NSA_ILi1EEEEEEEENS5_IJNSA_ILi64EEENSA_ILi128EEESF_EEENS_12float_e4m3_tENS5_IJlSC_lEEESI_SJ_NS4_8TiledMMAINS4_8MMA_AtomIJNS4_10MMA_TraitsINS4_19SM100_MMA_F8F6F4_SSEJSI_SI_fSF_SG_NS4_17integral_constantINS4_4UMMA5MajorELSQ_0EEESR_NSO_INSP_7ScaleInELSS_0EEEST_EEEEEENS4_6LayoutINS5_IJSC_SC_SC_EEENS5_IJNSA_ILi0EEESY_SY_EEEEENS5_IJNS4_10UnderscoreES11_S11_EEEEENS4_23SM90_TMA_LOAD_MULTICASTENS4_14ComposedLayoutINS4_7SwizzleILi2ELi4ELi3EEENS4_18smem_ptr_flag_bitsILi8EEENSW_INS5_IJNSA_ILi8EEESF_EEENS5_IJSF_SC_EEEEEEEvNS4_8identityES14_S1E_vS1F_EENS_8epilogue10collective18CollectiveEpilogueINS1H_23Sm100TmaWarpSpecializedILi2ELi2ELi32ELb0ELb0EEEJSH_NS5_IJNSW_ISF_SC_EES1M_EEESI_SJ_SI_SJ_NS1H_6fusion15FusionCallbacksIS1L_NS1O_17LinearCombinationISI_fSI_fLNS_15FloatRoundStyleE2EEESH_S1N_JEEENS4_5SM1004TMEM4LOAD26SM100_TMEM_LOAD_16dp32b32xENS4_13SM90_TMA_LOADES1E_NS4_39AutoVectorizingCopyWithAssumedAlignmentILi128EEENS4_14SM90_TMA_STOREES1E_S20_S20_EEEvvEEEEvNT_6ParamsE)
        /*0044*/ 	.word	0x00000000
.L_29:


//--------------------- .nv.compat                --------------------------
	.section	.nv.compat,"",@"SHT_CUDA_COMPAT_INFO"
	.align	4
        /*0000*/ 	.byte	0x02, 0x09, 0x01, 0x00, 0x02, 0x02, 0x02, 0x00, 0x02, 0x05, 0x05, 0x00, 0x03, 0x07, 0x01, 0x01
        /*0010*/ 	.byte	0x02, 0x03, 0x01, 0x00, 0x02, 0x06, 0x01, 0x00, 0x04, 0x0b, 0x08, 0x00, 0x09, 0x00, 0x00, 0x00
        /*0020*/ 	.byte	0x00, 0x00, 0x00, 0x00


//--------------------- .nv.info._ZN7cutlass13device_kernelINS_4gemm6kernel13GemmUniversalIN4cute5tupleIJiiiiEEENS1_10collective13CollectiveMmaINS1_35MainloopSm100TmaUmmaWarpSpecializedILi17ELi2ELi4ENS5_IJNS4_1CILi2EEESB_NSA_ILi1EEEEEEEENS5_IJNSA_ILi64EEENSA_ILi128EEESF_EEENS_12float_e4m3_tENS5_IJlSC_lEEESI_SJ_NS4_8TiledMMAINS4_8MMA_AtomIJNS4_10MMA_TraitsINS4_19SM100_MMA_F8F6F4_SSEJSI_SI_fSF_SG_NS4_17integral_constantINS4_4UMMA5MajorELSQ_0EEESR_NSO_INSP_7ScaleInELSS_0EEEST_EEEEEENS4_6LayoutINS5_IJSC_SC_SC_EEENS5_IJNSA_ILi0EEESY_SY_EEEEENS5_IJNS4_10UnderscoreES11_S11_EEEEENS4_23SM90_TMA_LOAD_MULTICASTENS4_14ComposedLayoutINS4_7SwizzleILi2ELi4ELi3EEENS4_18smem_ptr_flag_bitsILi8EEENSW_INS5_IJNSA_ILi8EEESF_EEENS5_IJSF_SC_EEEEEEEvNS4_8identityES14_S1E_vS1F_EENS_8epilogue10collective18CollectiveEpilogueINS1H_23Sm100TmaWarpSpecializedILi2ELi2ELi32ELb0ELb0EEEJSH_NS5_IJNSW_ISF_SC_EES1M_EEESI_SJ_SI_SJ_NS1H_6fusion15FusionCallbacksIS1L_NS1O_17LinearCombinationISI_fSI_fLNS_15FloatRoundStyleE2EEESH_S1N_JEEENS4_5SM1004TMEM4LOAD26SM100_TMEM_LOAD_16dp32b32xENS4_13SM90_TMA_LOADES1E_NS4_39AutoVectorizingCopyWithAssumedAlignmentILi128EEENS4_14SM90_TMA_STOREES1E_S20_S20_EEEvvEEEEvNT_6ParamsE --------------------------
	.section	.nv.info._ZN7cutlass13device_kernelINS_4gemm6kernel13GemmUniversalIN4cute5tupleIJiiiiEEENS1_10collective13CollectiveMmaINS1_35MainloopSm100TmaUmmaWarpSpecializedILi17ELi2ELi4ENS5_IJNS4_1CILi2EEESB_NSA_ILi1EEEEEEEENS5_IJNSA_ILi64EEENSA_ILi128EEESF_EEENS_12float_e4m3_tENS5_IJlSC_lEEESI_SJ_NS4_8TiledMMAINS4_8MMA_AtomIJNS4_10MMA_TraitsINS4_19SM100_MMA_F8F6F4_SSEJSI_SI_fSF_SG_NS4_17integral_constantINS4_4UMMA5MajorELSQ_0EEESR_NSO_INSP_7ScaleInELSS_0EEEST_EEEEEENS4_6LayoutINS5_IJSC_SC_SC_EEENS5_IJNSA_ILi0EEESY_SY_EEEEENS5_IJNS4_10UnderscoreES11_S11_EEEEENS4_23SM90_TMA_LOAD_MULTICASTENS4_14ComposedLayoutINS4_7SwizzleILi2ELi4ELi3EEENS4_18smem_ptr_flag_bitsILi8EEENSW_INS5_IJNSA_ILi8EEESF_EEENS5_IJSF_SC_EEEEEEEvNS4_8identityES14_S1E_vS1F_EENS_8epilogue10collective18CollectiveEpilogueINS1H_23Sm100TmaWarpSpecializedILi2ELi2ELi32ELb0ELb0EEEJSH_NS5_IJNSW_ISF_SC_EES1M_EEESI_SJ_SI_SJ_NS1H_6fusion15FusionCallbacksIS1L_NS1O_17LinearCombinationISI_fSI_fLNS_15FloatRoundStyleE2EEESH_S1N_JEEENS4_5SM1004TMEM4LOAD26SM100_TMEM_LOAD_16dp32b32xENS4_13SM90_TMA_LOADES1E_NS4_39AutoVectorizingCopyWithAssumedAlignmentILi128EEENS4_14SM90_TMA_STOREES1E_S20_S20_EEEvvEEEEvNT_6ParamsE,"",@"SHT_CUDA_INFO"
	.sectionflags	@""
	.align	4


	//----- nvinfo : EIATTR_CUDA_API_VERSION
	.align		4
        /*0000*/ 	.byte	0x04, 0x37
        /*0002*/ 	.short	(.L_31 - .L_30)
.L_30:
        /*0004*/ 	.word	0x00000082


	//----- nvinfo : EIATTR_KPARAM_INFO
	.align		4
.L_31:
        /*0008*/ 	.byte	0x04, 0x17
        /*000a*/ 	.short	(.L_33 - .L_32)
.L_32:
        /*000c*/ 	.word	0x00000000
        /*0010*/ 	.short	0x0000
        /*0012*/ 	.short	0x0000
        /*0014*/ 	.byte	0x00, 0xf0, 0x01, 0x20


	//----- nvinfo : EIATTR_AT_ENTRY_FRAGMENTS
	.align		4
.L_33:
        /*0018*/ 	.byte	0x04, 0x4f
        /*001a*/ 	.short	(.L_35 - .L_34)


	//   ....[0]....
.L_34:
        /*001c*/ 	.word	0x00000006


	//----- nvinfo : EIATTR_RESERVED_SMEM_USED
	.align		4
.L_35:
        /*0020*/ 	.byte	0x01, 0x41
	.zero		2


	//----- nvinfo : EIATTR_SPARSE_MMA_MASK
	.align		4
        /*0024*/ 	.byte	0x03, 0x50
        /*0026*/ 	.short	0x0000


	//----- nvinfo : EIATTR_TCGEN05_1CTA_USED
	.align		4
        /*0028*/ 	.byte	0x01, 0x51
	.zero		2


	//----- nvinfo : EIATTR_MAXREG_COUNT
	.align		4
        /*002c*/ 	.byte	0x03, 0x1b
        /*002e*/ 	.short	0x00ff


	//----- nvinfo : EIATTR_NUM_BARRIERS
	.align		4
        /*0030*/ 	.byte	0x02, 0x4c
        /*0032*/ 	.byte	0x07
	.zero		1


	//----- nvinfo : EIATTR_EXTERNS
	.align		4
        /*0034*/ 	.byte	0x04, 0x0f
        /*0036*/ 	.short	(.L_37 - .L_36)


	//   ....[0]....
	.align		4
.L_36:
        /*0038*/ 	.word	index@(__assertfail)


	//----- nvinfo : EIATTR_MERCURY_ISA_VERSION
	.align		4
.L_37:
        /*003c*/ 	.byte	0x03, 0x5f
        /*003e*/ 	.short	0x0101


	//----- nvinfo : EIATTR_INT_WARP_WIDE_INSTR_OFFSETS
	.align		4
        /*0040*/ 	.byte	0x04, 0x31
        /*0042*/ 	.short	(.L_39 - .L_38)


	//   ....[0]....
.L_38:
        /*0044*/ 	.word	0x00004630


	//   ....[1]....
        /*0048*/ 	.word	0x00004650


	//   ....[2]....
        /*004c*/ 	.word	0x00004680


	//   ....[3]....
        /*0050*/ 	.word	0x000051c0


	//   ....[4]....
        /*0054*/ 	.word	0x00005230


	//   ....[5]....
        /*0058*/ 	.word	0x00005300


	//   ....[6]....
        /*005c*/ 	.word	0x000053b0


	//----- nvinfo : EIATTR_COOP_GROUP_MASK_REGIDS
	.align		4
.L_39:
        /*0060*/ 	.byte	0x04, 0x29
        /*0062*/ 	.short	(.L_41 - .L_40)


	//   ....[0]....
.L_40:
        /*0064*/ 	.word	0xffffffff


	//   ....[1]....
        /*0068*/ 	.word	0xffffffff


	//   ....[2]....
        /*006c*/ 	.word	0xffffffff


	//   ....[3]....
        /*0070*/ 	.word	0xffffffff


	//   ....[4]....
        /*0074*/ 	.word	0xffffffff


	//   ....[5]....
        /*0078*/ 	.word	0xffffffff


	//   ....[6]....
        /*007c*/ 	.word	0xffffffff


	//   ....[7]....
        /*0080*/ 	.word	0xffffffff


	//   ....[8]....
        /*0084*/ 	.word	0xffffffff


	//   ....[9]....
        /*0088*/ 	.word	0xffffffff


	//   ....[10]....
        /*008c*/ 	.word	0xffffffff


	//   ....[11]....
        /*0090*/ 	.word	0xffffffff


	//   ....[12]....
        /*0094*/ 	.word	0xffffffff


	//   ....[13]....
        /*0098*/ 	.word	0xffffffff


	//----- nvinfo : EIATTR_COOP_GROUP_INSTR_OFFSETS
	.align		4
.L_41:
        /*009c*/ 	.byte	0x04, 0x28
        /*009e*/ 	.short	(.L_43 - .L_42)


	//   ....[0]....
.L_42:
        /*00a0*/ 	.word	0x00000080


	//   ....[1]....
        /*00a4*/ 	.word	0x000004f0


	//   ....[2]....
        /*00a8*/ 	.word	0x00000870


	//   ....[3]....
        /*00ac*/ 	.word	0x000009d0


	//   ....[4]....
        /*00b0*/ 	.word	0x00000ad0


	//   ....[5]....
        /*00b4*/ 	.word	0x00000c40


	//   ....[6]....
        /*00b8*/ 	.word	0x00000de0


	//   ....[7]....
        /*00bc*/ 	.word	0x00000f90


	//   ....[8]....
        /*00c0*/ 	.word	0x000022e0


	//   ....[9]....
        /*00c4*/ 	.word	0x00003900


	//   ....[10]....
        /*00c8*/ 	.word	0x00003b10


	//   ....[11]....
        /*00cc*/ 	.word	0x00003b40


	//   ....[12]....
        /*00d0*/ 	.word	0x00004510


	//   ....[13]....
        /*00d4*/ 	.word	0x00004740


	//----- nvinfo : EIATTR_VRC_CTA_INIT_COUNT
	.align		4
.L_43:
        /*00d8*/ 	.byte	0x02, 0x4a
        /*00da*/ 	.byte	0x80
	.zero		1


	//----- nvinfo : EIATTR_SYSCALL_OFFSETS
	.align		4
        /*00dc*/ 	.byte	0x04, 0x46
        /*00de*/ 	.short	(.L_45 - .L_44)


	//   ....[0]....
.L_44:
        /*00e0*/ 	.word	0x00005fc0


	//   ....[1]....
        /*00e4*/ 	.word	0x00006100


	//   ....[2]....
        /*00e8*/ 	.word	0x00006930


	//   ....[3]....
        /*00ec*/ 	.word	0x000076c0


	//----- nvinfo : EIATTR_MBARRIER_INSTR_OFFSETS
	.align		4
.L_45:
        /*00f0*/ 	.byte	0x04, 0x39
        /*00f2*/ 	.short	(.L_47 - .L_46)


	//   ....[0]....
.L_46:
        /*00f4*/ 	.word	0x00000630
        /*00f8*/ 	.word	0x000000ff
        /*00fc*/ 	.word	0x00000000
        /*0100*/ 	.short	0x0100
        /*0102*/ 	.byte	0x04
	.zero		1


	//   ....[1]....
        /*0104*/ 	.word	0x00000640
        /*0108*/ 	.word	0x000000ff
        /*010c*/ 	.word	0x00000088
        /*0110*/ 	.short	0x0100
        /*0112*/ 	.byte	0x04
	.zero		1


	//   ....[2]....
        /*0114*/ 	.word	0x00000650
        /*0118*/ 	.word	0x000000ff
        /*011c*/ 	.word	0x00000008
        /*0120*/ 	.short	0x0100
        /*0122*/ 	.byte	0x04
	.zero		1


	//   ....[3]....
        /*0124*/ 	.word	0x00000660
        /*0128*/ 	.word	0x000000ff
        /*012c*/ 	.word	0x00000090
        /*0130*/ 	.short	0x0100
        /*0132*/ 	.byte	0x04
	.zero		1


	//   ....[4]....
        /*0134*/ 	.word	0x00000670
        /*0138*/ 	.word	0x000000ff
        /*013c*/ 	.word	0x00000010
        /*0140*/ 	.short	0x0100
        /*0142*/ 	.byte	0x04
	.zero		1


	//   ....[5]....
        /*0144*/ 	.word	0x00000680
        /*0148*/ 	.word	0x000000ff
        /*014c*/ 	.word	0x00000098
        /*0150*/ 	.short	0x0100
        /*0152*/ 	.byte	0x04
	.zero		1


	//   ....[6]....
        /*0154*/ 	.word	0x00000690
        /*0158*/ 	.word	0x000000ff
        /*015c*/ 	.word	0x00000018
        /*0160*/ 	.short	0x0100
        /*0162*/ 	.byte	0x04
	.zero		1


	//   ....[7]....
        /*0164*/ 	.word	0x000006a0
        /*0168*/ 	.word	0x000000ff
        /*016c*/ 	.word	0x000000a0
        /*0170*/ 	.short	0x0100
        /*0172*/ 	.byte	0x04
	.zero		1


	//   ....[8]....
        /*0174*/ 	.word	0x000006b0
        /*0178*/ 	.word	0x000000ff
        /*017c*/ 	.word	0x00000020
        /*0180*/ 	.short	0x0100
        /*0182*/ 	.byte	0x04
	.zero		1


	//   ....[9]....
        /*0184*/ 	.word	0x000006c0
        /*0188*/ 	.word	0x000000ff
        /*018c*/ 	.word	0x000000a8
        /*0190*/ 	.short	0x0100
        /*0192*/ 	.byte	0x04
	.zero		1


	//   ....[10]....
        /*0194*/ 	.word	0x000006d0
        /*0198*/ 	.word	0x000000ff
        /*019c*/ 	.word	0x00000028
        /*01a0*/ 	.short	0x0100
        /*01a2*/ 	.byte	0x04
	.zero		1


	//   ....[11]....
        /*01a4*/ 	.word	0x000006e0
        /*01a8*/ 	.word	0x000000ff
        /*01ac*/ 	.word	0x000000b0
        /*01b0*/ 	.short	0x0100
        /*01b2*/ 	.byte	0x04
	.zero		1


	//   ....[12]....
        /*01b4*/ 	.word	0x000006f0
        /*01b8*/ 	.word	0x000000ff
        /*01bc*/ 	.word	0x00000030
        /*01c0*/ 	.short	0x0100
        /*01c2*/ 	.byte	0x04
	.zero		1


	//   ....[13]....
        /*01c4*/ 	.word	0x00000700
        /*01c8*/ 	.word	0x000000ff
        /*01cc*/ 	.word	0x000000b8
        /*01d0*/ 	.short	0x0100
        /*01d2*/ 	.byte	0x04
	.zero		1


	//   ....[14]....
        /*01d4*/ 	.word	0x00000710
        /*01d8*/ 	.word	0x000000ff
        /*01dc*/ 	.word	0x00000038
        /*01e0*/ 	.short	0x0100
        /*01e2*/ 	.byte	0x04
	.zero		1


	//   ....[15]....
        /*01e4*/ 	.word	0x00000720
        /*01e8*/ 	.word	0x000000ff
        /*01ec*/ 	.word	0x000000c0
        /*01f0*/ 	.short	0x0100
        /*01f2*/ 	.byte	0x04
	.zero		1


	//   ....[16]....
        /*01f4*/ 	.word	0x00000730
        /*01f8*/ 	.word	0x000000ff
        /*01fc*/ 	.word	0x00000040
        /*0200*/ 	.short	0x0100
        /*0202*/ 	.byte	0x04
	.zero		1


	//   ....[17]....
        /*0204*/ 	.word	0x00000740
        /*0208*/ 	.word	0x000000ff
        /*020c*/ 	.word	0x000000c8
        /*0210*/ 	.short	0x0100
        /*0212*/ 	.byte	0x04
	.zero		1


	//   ....[18]....
        /*0214*/ 	.word	0x00000750
        /*0218*/ 	.word	0x000000ff
        /*021c*/ 	.word	0x00000048
        /*0220*/ 	.short	0x0100
        /*0222*/ 	.byte	0x04
	.zero		1


	//   ....[19]....
        /*0224*/ 	.word	0x00000760
        /*0228*/ 	.word	0x000000ff
        /*022c*/ 	.word	0x000000d0
        /*0230*/ 	.short	0x0100
        /*0232*/ 	.byte	0x04
	.zero		1


	//   ....[20]....
        /*0234*/ 	.word	0x00000770
        /*0238*/ 	.word	0x000000ff
        /*023c*/ 	.word	0x00000050
        /*0240*/ 	.short	0x0100
        /*0242*/ 	.byte	0x04
	.zero		1


	//   ....[21]....
        /*0244*/ 	.word	0x00000780
        /*0248*/ 	.word	0x000000ff
        /*024c*/ 	.word	0x000000d8
        /*0250*/ 	.short	0x0100
        /*0252*/ 	.byte	0x04
	.zero		1


	//   ....[22]....
        /*0254*/ 	.word	0x00000790
        /*0258*/ 	.word	0x000000ff
        /*025c*/ 	.word	0x00000058
        /*0260*/ 	.short	0x0100
        /*0262*/ 	.byte	0x04
	.zero		1


	//   ....[23]....
        /*0264*/ 	.word	0x000007a0
        /*0268*/ 	.word	0x000000ff
        /*026c*/ 	.word	0x000000e0
        /*0270*/ 	.short	0x0100
        /*0272*/ 	.byte	0x04
	.zero		1


	//   ....[24]....
        /*0274*/ 	.word	0x000007b0
        /*0278*/ 	.word	0x000000ff
        /*027c*/ 	.word	0x00000060
        /*0280*/ 	.short	0x0100
        /*0282*/ 	.byte	0x04
	.zero		1


	//   ....[25]....
        /*0284*/ 	.word	0x000007c0
        /*0288*/ 	.word	0x000000ff
        /*028c*/ 	.word	0x000000e8
        /*0290*/ 	.short	0x0100
        /*0292*/ 	.byte	0x04
	.zero		1


	//   ....[26]....
        /*0294*/ 	.word	0x000007d0
        /*0298*/ 	.word	0x000000ff
        /*029c*/ 	.word	0x00000068
        /*02a0*/ 	.short	0x0100
        /*02a2*/ 	.byte	0x04
	.zero		1


	//   ....[27]....
        /*02a4*/ 	.word	0x000007e0
        /*02a8*/ 	.word	0x000000ff
        /*02ac*/ 	.word	0x000000f0
        /*02b0*/ 	.short	0x0100
        /*02b2*/ 	.byte	0x04
	.zero		1


	//   ....[28]....
        /*02b4*/ 	.word	0x000007f0
        /*02b8*/ 	.word	0x000000ff
        /*02bc*/ 	.word	0x00000070
        /*02c0*/ 	.short	0x0100
        /*02c2*/ 	.byte	0x04
	.zero		1


	//   ....[29]....
        /*02c4*/ 	.word	0x00000800
        /*02c8*/ 	.word	0x000000ff
        /*02cc*/ 	.word	0x000000f8
        /*02d0*/ 	.short	0x0100
        /*02d2*/ 	.byte	0x04
	.zero		1


	//   ....[30]....
        /*02d4*/ 	.word	0x00000810
        /*02d8*/ 	.word	0x000000ff
        /*02dc*/ 	.word	0x00000078
        /*02e0*/ 	.short	0x0100
        /*02e2*/ 	.byte	0x04
	.zero		1


	//   ....[31]....
        /*02e4*/ 	.word	0x00000820
        /*02e8*/ 	.word	0x000000ff
        /*02ec*/ 	.word	0x00000100
        /*02f0*/ 	.short	0x0100
        /*02f2*/ 	.byte	0x04
	.zero		1


	//   ....[32]....
        /*02f4*/ 	.word	0x00000830
        /*02f8*/ 	.word	0x000000ff
        /*02fc*/ 	.word	0x00000080
        /*0300*/ 	.short	0x0100
        /*0302*/ 	.byte	0x04
	.zero		1


	//   ....[33]....
        /*0304*/ 	.word	0x00000840
        /*0308*/ 	.word	0x000000ff
        /*030c*/ 	.word	0x00000108
        /*0310*/ 	.short	0x0100
        /*0312*/ 	.byte	0x04
	.zero		1


	//   ....[34]....
        /*0314*/ 	.word	0x00000980
        /*0318*/ 	.word	0x000000ff
        /*031c*/ 	.word	0x00000110
        /*0320*/ 	.short	0x0100
        /*0322*/ 	.byte	0x04
	.zero		1


	//   ....[35]....
        /*0324*/ 	.word	0x00000990
        /*0328*/ 	.word	0x000000ff
        /*032c*/ 	.word	0x00000120
        /*0330*/ 	.short	0x0100
        /*0332*/ 	.byte	0x04
	.zero		1


	//   ....[36]....
        /*0334*/ 	.word	0x000009a0
        /*0338*/ 	.word	0x000000ff
        /*033c*/ 	.word	0x00000118
        /*0340*/ 	.short	0x0100
        /*0342*/ 	.byte	0x04
	.zero		1


	//   ....[37]....
        /*0344*/ 	.word	0x000009b0
        /*0348*/ 	.word	0x000000ff
        /*034c*/ 	.word	0x00000128
        /*0350*/ 	.short	0x0100
        /*0352*/ 	.byte	0x04
	.zero		1


	//   ....[38]....
        /*0354*/ 	.word	0x00000aa0
        /*0358*/ 	.word	0x000000ff
        /*035c*/ 	.word	0x00000130
        /*0360*/ 	.short	0x0100
        /*0362*/ 	.byte	0x06
	.zero		1


	//   ....[39]....
        /*0364*/ 	.word	0x00000ab0
        /*0368*/ 	.word	0x000000ff
        /*036c*/ 	.word	0x00000138
        /*0370*/ 	.short	0x0100
        /*0372*/ 	.byte	0x06
	.zero		1


	//   ....[40]....
        /*0374*/ 	.word	0x00000bf0
        /*0378*/ 	.word	0x000000ff
        /*037c*/ 	.word	0x00000140
        /*0380*/ 	.short	0x0100
        /*0382*/ 	.byte	0x06
	.zero		1


	//   ....[41]....
        /*0384*/ 	.word	0x00000c00
        /*0388*/ 	.word	0x000000ff
        /*038c*/ 	.word	0x00000150
        /*0390*/ 	.short	0x0100
        /*0392*/ 	.byte	0x06
	.zero		1


	//   ....[42]....
        /*0394*/ 	.word	0x00000c10
        /*0398*/ 	.word	0x000000ff
        /*039c*/ 	.word	0x00000148
        /*03a0*/ 	.short	0x0100
        /*03a2*/ 	.byte	0x06
	.zero		1


	//   ....[43]....
        /*03a4*/ 	.word	0x00000c20
        /*03a8*/ 	.word	0x000000ff
        /*03ac*/ 	.word	0x00000158
        /*03b0*/ 	.short	0x0100
        /*03b2*/ 	.byte	0x06
	.zero		1


	//   ....[44]....
        /*03b4*/ 	.word	0x00000d50
        /*03b8*/ 	.word	0x000000ff
        /*03bc*/ 	.word	0x00000160
        /*03c0*/ 	.short	0x0100
        /*03c2*/ 	.byte	0x04
	.zero		1


	//   ....[45]....
        /*03c4*/ 	.word	0x00000d60
        /*03c8*/ 	.word	0x000000ff
        /*03cc*/ 	.word	0x00000180
        /*03d0*/ 	.short	0x0100
        /*03d2*/ 	.byte	0x04
	.zero		1


	//   ....[46]....
        /*03d4*/ 	.word	0x00000d70
        /*03d8*/ 	.word	0x000000ff
        /*03dc*/ 	.word	0x00000168
        /*03e0*/ 	.short	0x0100
        /*03e2*/ 	.byte	0x04
	.zero		1


	//   ....[47]....
        /*03e4*/ 	.word	0x00000d80
        /*03e8*/ 	.word	0x000000ff
        /*03ec*/ 	.word	0x00000188
        /*03f0*/ 	.short	0x0100
        /*03f2*/ 	.byte	0x04
	.zero		1


	//   ....[48]....
        /*03f4*/ 	.word	0x00000d90
        /*03f8*/ 	.word	0x000000ff
        /*03fc*/ 	.word	0x00000170
        /*0400*/ 	.short	0x0100
        /*0402*/ 	.byte	0x04
	.zero		1


	//   ....[49]....
        /*0404*/ 	.word	0x00000da0
        /*0408*/ 	.word	0x000000ff
        /*040c*/ 	.word	0x00000190
        /*0410*/ 	.short	0x0100
        /*0412*/ 	.byte	0x04
	.zero		1


	//   ....[50]....
        /*0414*/ 	.word	0x00000db0
        /*0418*/ 	.word	0x000000ff
        /*041c*/ 	.word	0x00000178
        /*0420*/ 	.short	0x0100
        /*0422*/ 	.byte	0x04
	.zero		1


	//   ....[51]....
        /*0424*/ 	.word	0x00000dc0
        /*0428*/ 	.word	0x000000ff
        /*042c*/ 	.word	0x00000198
        /*0430*/ 	.short	0x0100
        /*0432*/ 	.byte	0x04
	.zero		1


	//   ....[52]....
        /*0434*/ 	.word	0x00000eb0
        /*0438*/ 	.word	0x000000ff
        /*043c*/ 	.word	0x000001a0
        /*0440*/ 	.short	0x0100
        /*0442*/ 	.byte	0x04
	.zero		1


	//   ....[53]....
        /*0444*/ 	.word	0x00000ec0
        /*0448*/ 	.word	0x000000ff
        /*044c*/ 	.word	0x000001b0
        /*0450*/ 	.short	0x0100
        /*0452*/ 	.byte	0x04
	.zero		1


	//   ....[54]....
        /*0454*/ 	.word	0x00000ed0
        /*0458*/ 	.word	0x000000ff
        /*045c*/ 	.word	0x000001a8
        /*0460*/ 	.short	0x0100
        /*0462*/ 	.byte	0x04
	.zero		1


	//   ....[55]....
        /*0464*/ 	.word	0x00000ee0
        /*0468*/ 	.word	0x000000ff
        /*046c*/ 	.word	0x000001b8
        /*0470*/ 	.short	0x0100
        /*0472*/ 	.byte	0x04
	.zero		1


	//   ....[56]....
        /*0474*/ 	.word	0x00001b70
        /*0478*/ 	.word	0x00000000
        /*047c*/ 	.word	0x000001b0
        /*0480*/ 	.short	0x010a
        /*0482*/ 	.byte	0xff
	.zero		1


	//   ....[57]....
        /*0484*/ 	.word	0x00001b90
        /*0488*/ 	.word	0x00000000
        /*048c*/ 	.word	0x000001a0
        /*0490*/ 	.short	0x0101
        /*0492*/ 	.byte	0xff
	.zero		1


	//   ....[58]....
        /*0494*/ 	.word	0x00001c50
        /*0498*/ 	.word	0x000000ff
        /*049c*/ 	.word	0x00000088
        /*04a0*/ 	.short	0x010a
        /*04a2*/ 	.byte	0x04
	.zero		1


	//   ....[59]....
        /*04a4*/ 	.word	0x00001ce0
        /*04a8*/ 	.word	0x000000ff
        /*04ac*/ 	.word	0x00000088
        /*04b0*/ 	.short	0x010a
        /*04b2*/ 	.byte	0x21
	.zero		1


	//   ....[60]....
        /*04b4*/ 	.word	0x00001e70
        /*04b8*/ 	.word	0x000000ff
        /*04bc*/ 	.word	0x00000088
        /*04c0*/ 	.short	0x010a
        /*04c2*/ 	.byte	0x05
	.zero		1


	//   ....[61]....
        /*04c4*/ 	.word	0x00001fa0
        /*04c8*/ 	.word	0x000000ff
        /*04cc*/ 	.word	0x00000138
        /*04d0*/ 	.short	0x0101
        /*04d2*/ 	.byte	0x15
	.zero		1


	//   ....[62]....
        /*04d4*/ 	.word	0x00001fc0
        /*04d8*/ 	.word	0x000000ff
        /*04dc*/ 	.word	0x00000088
        /*04e0*/ 	.short	0x010a
        /*04e2*/ 	.byte	0x04
	.zero		1


	//   ....[63]....
        /*04e4*/ 	.word	0x00002040
        /*04e8*/ 	.word	0x000000ff
        /*04ec*/ 	.word	0x00000088
        /*04f0*/ 	.short	0x010a
        /*04f2*/ 	.byte	0x11
	.zero		1


	//   ....[64]....
        /*04f4*/ 	.word	0x000021d0
        /*04f8*/ 	.word	0x000000ff
        /*04fc*/ 	.word	0x00000088
        /*0500*/ 	.short	0x010a
        /*0502*/ 	.byte	0x05
	.zero		1


	//   ....[65]....
        /*0504*/ 	.word	0x00002310
        /*0508*/ 	.word	0x00000003
        /*050c*/ 	.word	0x00000140
        /*0510*/ 	.short	0x010a
        /*0512*/ 	.byte	0xff
	.zero		1


	//   ....[66]....
        /*0514*/ 	.word	0x00002460
        /*0518*/ 	.word	0x00000000
        /*051c*/ 	.word	0x00000000
        /*0520*/ 	.short	0x0101
        /*0522*/ 	.byte	0xff
	.zero		1


	//   ....[67]....
        /*0524*/ 	.word	0x00002a00
        /*0528*/ 	.word	0x000000ff
        /*052c*/ 	.word	0x00000000
        /*0530*/ 	.short	0x010a
        /*0532*/ 	.byte	0x04
	.zero		1


	//   ....[68]....
        /*0534*/ 	.word	0x00002a90
        /*0538*/ 	.word	0x000000ff
        /*053c*/ 	.word	0x00000000
        /*0540*/ 	.short	0x010a
        /*0542*/ 	.byte	0x05
	.zero		1


	//   ....[69]....
        /*0544*/ 	.word	0x00002b20
        /*0548*/ 	.word	0x000000ff
        /*054c*/ 	.word	0x00000000
        /*0550*/ 	.short	0x010a
        /*0552*/ 	.byte	0x05
	.zero		1


	//   ....[70]....
        /*0554*/ 	.word	0x00002bb0
        /*0558*/ 	.word	0x000000ff
        /*055c*/ 	.word	0x00000000
        /*0560*/ 	.short	0x010a
        /*0562*/ 	.byte	0x05
	.zero		1


	//   ....[71]....
        /*0564*/ 	.word	0x00002c40
        /*0568*/ 	.word	0x000000ff
        /*056c*/ 	.word	0x00000000
        /*0570*/ 	.short	0x010a
        /*0572*/ 	.byte	0x05
	.zero		1


	//   ....[72]....
        /*0574*/ 	.word	0x00002cd0
        /*0578*/ 	.word	0x000000ff
        /*057c*/ 	.word	0x00000000
        /*0580*/ 	.short	0x010a
        /*0582*/ 	.byte	0x05
	.zero		1


	//   ....[73]....
        /*0584*/ 	.word	0x00002d60
        /*0588*/ 	.word	0x000000ff
        /*058c*/ 	.word	0x00000000
        /*0590*/ 	.short	0x010a
        /*0592*/ 	.byte	0x05
	.zero		1


	//   ....[74]....
        /*0594*/ 	.word	0x00002df0
        /*0598*/ 	.word	0x000000ff
        /*059c*/ 	.word	0x00000000
        /*05a0*/ 	.short	0x010a
        /*05a2*/ 	.byte	0x05
	.zero		1


	//   ....[75]....
        /*05a4*/ 	.word	0x00002e80
        /*05a8*/ 	.word	0x000000ff
        /*05ac*/ 	.word	0x00000000
        /*05b0*/ 	.short	0x010a
        /*05b2*/ 	.byte	0x05
	.zero		1


	//   ....[76]....
        /*05b4*/ 	.word	0x00002f10
        /*05b8*/ 	.word	0x000000ff
        /*05bc*/ 	.word	0x00000000
        /*05c0*/ 	.short	0x010a
        /*05c2*/ 	.byte	0x05
	.zero		1


	//   ....[77]....
        /*05c4*/ 	.word	0x00002fa0
        /*05c8*/ 	.word	0x000000ff
        /*05cc*/ 	.word	0x00000000
        /*05d0*/ 	.short	0x010a
        /*05d2*/ 	.byte	0x05
	.zero		1


	//   ....[78]....
        /*05d4*/ 	.word	0x00003030
        /*05d8*/ 	.word	0x000000ff
        /*05dc*/ 	.word	0x00000000
        /*05e0*/ 	.short	0x010a
        /*05e2*/ 	.byte	0x05
	.zero		1


	//   ....[79]....
        /*05e4*/ 	.word	0x000030c0
        /*05e8*/ 	.word	0x000000ff
        /*05ec*/ 	.word	0x00000000
        /*05f0*/ 	.short	0x010a
        /*05f2*/ 	.byte	0x05
	.zero		1


	//   ....[80]....
        /*05f4*/ 	.word	0x00003150
        /*05f8*/ 	.word	0x000000ff
        /*05fc*/ 	.word	0x00000000
        /*0600*/ 	.short	0x010a
        /*0602*/ 	.byte	0x05
	.zero		1


	//   ....[81]....
        /*0604*/ 	.word	0x000031e0
        /*0608*/ 	.word	0x000000ff
        /*060c*/ 	.word	0x00000000
        /*0610*/ 	.short	0x010a
        /*0612*/ 	.byte	0x05
	.zero		1


	//   ....[82]....
        /*0614*/ 	.word	0x00003270
        /*0618*/ 	.word	0x000000ff
        /*061c*/ 	.word	0x00000000
        /*0620*/ 	.short	0x010a
        /*0622*/ 	.byte	0x05
	.zero		1


	//   ....[83]....
        /*0624*/ 	.word	0x00003310
        /*0628*/ 	.word	0x00000000
        /*062c*/ 	.word	0x00000000
        /*0630*/ 	.short	0x010a
        /*0632*/ 	.byte	0xff
	.zero		1


	//   ....[84]....
        /*0634*/ 	.word	0x00003450
        /*0638*/ 	.word	0x00000002
        /*063c*/ 	.word	0x000001a0
        /*0640*/ 	.short	0x010a
        /*0642*/ 	.byte	0xff
	.zero		1


	//   ....[85]....
        /*0644*/ 	.word	0x000034b0
        /*0648*/ 	.word	0x00000004
        /*064c*/ 	.word	0x00000000
        /*0650*/ 	.short	0x0101
        /*0652*/ 	.byte	0xff
	.zero		1


	//   ....[86]....
        /*0654*/ 	.word	0x000034d0
        /*0658*/ 	.word	0x000000ff
        /*065c*/ 	.word	0x00000150
        /*0660*/ 	.short	0x010a
        /*0662*/ 	.byte	0x04
	.zero		1


	//   ....[87]....
        /*0664*/ 	.word	0x000035f0
        /*0668*/ 	.word	0x00000002
        /*066c*/ 	.word	0x00000140
        /*0670*/ 	.short	0x010a
        /*0672*/ 	.byte	0xff
	.zero		1


	//   ....[88]....
        /*0674*/ 	.word	0x00003700
        /*0678*/ 	.word	0x00000002
        /*067c*/ 	.word	0x00000000
        /*0680*/ 	.short	0x0101
        /*0682*/ 	.byte	0xff
	.zero		1


	//   ....[89]....
        /*0684*/ 	.word	0x00003790
        /*0688*/ 	.word	0x000000ff
        /*068c*/ 	.word	0x00000150
        /*0690*/ 	.short	0x0106
        /*0692*/ 	.byte	0x04
	.zero		1


	//   ....[90]....
        /*0694*/ 	.word	0x000037b0
        /*0698*/ 	.word	0x000000ff
        /*069c*/ 	.word	0x00000150
        /*06a0*/ 	.short	0x010a
        /*06a2*/ 	.byte	0x04
	.zero		1


	//   ....[91]....
        /*06a4*/ 	.word	0x00003840
        /*06a8*/ 	.word	0x000000ff
        /*06ac*/ 	.word	0x00000150
        /*06b0*/ 	.short	0x0106
        /*06b2*/ 	.byte	0x07
	.zero		1


	//   ....[92]....
        /*06b4*/ 	.word	0x00003880
        /*06b8*/ 	.word	0x00000000
        /*06bc*/ 	.word	0x00000150
        /*06c0*/ 	.short	0x010a
        /*06c2*/ 	.byte	0xff
	.zero		1


	//   ....[93]....
        /*06c4*/ 	.word	0x00003da0
        /*06c8*/ 	.word	0x00000000
        /*06cc*/ 	.word	0x00000140
        /*06d0*/ 	.short	0x010a
        /*06d2*/ 	.byte	0xff
	.zero		1


	//   ....[94]....
        /*06d4*/ 	.word	0x00003ea0
        /*06d8*/ 	.word	0x00000003
        /*06dc*/ 	.word	0x00000000
        /*06e0*/ 	.short	0x0101
        /*06e2*/ 	.byte	0xff
	.zero		1


	//   ....[95]....
        /*06e4*/ 	.word	0x00003eb0
        /*06e8*/ 	.word	0x000000ff
        /*06ec*/ 	.word	0x00000000
        /*06f0*/ 	.short	0x010a
        /*06f2*/ 	.byte	0x04
	.zero		1


	//   ....[96]....
        /*06f4*/ 	.word	0x00003f30
        /*06f8*/ 	.word	0x000000ff
        /*06fc*/ 	.word	0x00000180
        /*0700*/ 	.short	0x010a
        /*0702*/ 	.byte	0x17
	.zero		1


	//   ....[97]....
        /*0704*/ 	.word	0x00004010
        /*0708*/ 	.word	0x000000ff
        /*070c*/ 	.word	0x00000000
        /*0710*/ 	.short	0x010a
        /*0712*/ 	.byte	0x05
	.zero		1


	//   ....[98]....
        /*0714*/ 	.word	0x00004150
        /*0718*/ 	.word	0x000000ff
        /*071c*/ 	.word	0x00000000
        /*0720*/ 	.short	0x010a
        /*0722*/ 	.byte	0x04
	.zero		1


	//   ....[99]....
        /*0724*/ 	.word	0x00004340
        /*0728*/ 	.word	0x000000ff
        /*072c*/ 	.word	0x00000000
        /*0730*/ 	.short	0x010a
        /*0732*/ 	.byte	0x04
	.zero		1


	//   ....[100]....
        /*0734*/ 	.word	0x000043d0
        /*0738*/ 	.word	0x000000ff
        /*073c*/ 	.word	0x00000000
        /*0740*/ 	.short	0x010a
        /*0742*/ 	.byte	0x05
	.zero		1


	//   ....[101]....
        /*0744*/ 	.word	0x00004460
        /*0748*/ 	.word	0x000000ff
        /*074c*/ 	.word	0x00000000
        /*0750*/ 	.short	0x010a
        /*0752*/ 	.byte	0x05
	.zero		1


	//   ....[102]....
        /*0754*/ 	.word	0x000044f0
        /*0758*/ 	.word	0x000000ff
        /*075c*/ 	.word	0x00000000
        /*0760*/ 	.short	0x010a
        /*0762*/ 	.byte	0x04
	.zero		1


	//   ....[103]....
        /*0764*/ 	.word	0x000049c0
        /*0768*/ 	.word	0x0000000c
        /*076c*/ 	.word	0x00000140
        /*0770*/ 	.short	0x010a
        /*0772*/ 	.byte	0xff
	.zero		1


	//   ....[104]....
        /*0774*/ 	.word	0x00004b30
        /*0778*/ 	.word	0x00000000
        /*077c*/ 	.word	0x00000000
        /*0780*/ 	.short	0x0101
        /*0782*/ 	.byte	0xff
	.zero		1


	//   ....[105]....
        /*0784*/ 	.word	0x00004fc0
        /*0788*/ 	.word	0x000000ff
        /*078c*/ 	.word	0x00000138
        /*0790*/ 	.short	0x010a
        /*0792*/ 	.byte	0x15
	.zero		1


	//   ....[106]....
        /*0794*/ 	.word	0x00005140
        /*0798*/ 	.word	0x000000ff
        /*079c*/ 	.word	0x00000120
        /*07a0*/ 	.short	0x010a
        /*07a2*/ 	.byte	0x15
	.zero		1


	//   ....[107]....
        /*07a4*/ 	.word	0x000052b0
        /*07a8*/ 	.word	0x000000ff
        /*07ac*/ 	.word	0x00000110
        /*07b0*/ 	.short	0x010b
        /*07b2*/ 	.byte	0x15
	.zero		1


	//   ....[108]....
        /*07b4*/ 	.word	0x000052c0
        /*07b8*/ 	.word	0x000000ff
        /*07bc*/ 	.word	0x00000000
        /*07c0*/ 	.short	0x0101
        /*07c2*/ 	.byte	0x22
	.zero		1


	//   ....[109]....
        /*07c4*/ 	.word	0x000052d0
        /*07c8*/ 	.word	0x000000ff
        /*07cc*/ 	.word	0x00000128
        /*07d0*/ 	.short	0x010a
        /*07d2*/ 	.byte	0x15
	.zero		1


	//   ....[110]....
        /*07d4*/ 	.word	0x000054b0
        /*07d8*/ 	.word	0x000000ff
        /*07dc*/ 	.word	0x00000118
        /*07e0*/ 	.short	0x010b
        /*07e2*/ 	.byte	0x15
	.zero		1


	//   ....[111]....
        /*07e4*/ 	.word	0x000054c0
        /*07e8*/ 	.word	0x000000ff
        /*07ec*/ 	.word	0x00000000
        /*07f0*/ 	.short	0x0101
        /*07f2*/ 	.byte	0x21
	.zero		1


	//   ....[112]....
        /*07f4*/ 	.word	0x000054f0
        /*07f8*/ 	.word	0x000000ff
        /*07fc*/ 	.word	0x00000120
        /*0800*/ 	.short	0x010a
        /*0802*/ 	.byte	0x15
	.zero		1


	//   ....[113]....
        /*0804*/ 	.word	0x00005530
        /*0808*/ 	.word	0x00000000
        /*080c*/ 	.word	0x00000128
        /*0810*/ 	.short	0x010a
        /*0812*/ 	.byte	0xff
	.zero		1


	//   ....[114]....
        /*0814*/ 	.word	0x00005860
        /*0818*/ 	.word	0x00000003
        /*081c*/ 	.word	0x00000140
        /*0820*/ 	.short	0x010a
        /*0822*/ 	.byte	0xff
	.zero		1


	//   ....[115]....
        /*0824*/ 	.word	0x000059e0
        /*0828*/ 	.word	0x00000000
        /*082c*/ 	.word	0x00000000
        /*0830*/ 	.short	0x0101
        /*0832*/ 	.byte	0xff
	.zero		1


	//   ....[116]....
        /*0834*/ 	.word	0x00006520
        /*0838*/ 	.word	0x00000002
        /*083c*/ 	.word	0x00000110
        /*0840*/ 	.short	0x010a
        /*0842*/ 	.byte	0xff
	.zero		1


	//   ....[117]....
        /*0844*/ 	.word	0x00006590
        /*0848*/ 	.word	0x00000064
        /*084c*/ 	.word	0x00000160
        /*0850*/ 	.short	0x010a
        /*0852*/ 	.byte	0xff
	.zero		1


	//   ....[118]....
        /*0854*/ 	.word	0x00006680
        /*0858*/ 	.word	0x00000002
        /*085c*/ 	.word	0x00000110
        /*0860*/ 	.short	0x010a
        /*0862*/ 	.byte	0xff
	.zero		1


	//   ....[119]....
        /*0864*/ 	.word	0x00006790
        /*0868*/ 	.word	0x00000000
        /*086c*/ 	.word	0x00000000
        /*0870*/ 	.short	0x0101
        /*0872*/ 	.byte	0xff
	.zero		1


	//   ....[120]....
        /*0874*/ 	.word	0x00006810
        /*0878*/ 	.word	0x00000064
        /*087c*/ 	.word	0x00000160
        /*0880*/ 	.short	0x010a
        /*0882*/ 	.byte	0xff
	.zero		1


	//   ....[121]....
        /*0884*/ 	.word	0x00007360
        /*0888*/ 	.word	0x0000006d
        /*088c*/ 	.word	0x00000110
        /*0890*/ 	.short	0x010a
        /*0892*/ 	.byte	0xff
	.zero		1


	//   ....[122]....
        /*0894*/ 	.word	0x00007430
        /*0898*/ 	.word	0x0000006d
        /*089c*/ 	.word	0x00000110
        /*08a0*/ 	.short	0x010a
        /*08a2*/ 	.byte	0xff
	.zero		1


	//   ....[123]....
        /*08a4*/ 	.word	0x00007540
        /*08a8*/ 	.word	0x00000000
        /*08ac*/ 	.word	0x00000000
        /*08b0*/ 	.short	0x0101
        /*08b2*/ 	.byte	0xff
	.zero		1


	//   ....[124]....
        /*08b4*/ 	.word	0x000079d0
        /*08b8*/ 	.word	0x000000ff
        /*08bc*/ 	.word	0x00000000
        /*08c0*/ 	.short	0x0101
        /*08c2*/ 	.byte	0x04
	.zero		1


	//   ....[125]....
        /*08c4*/ 	.word	0x000081e0
        /*08c8*/ 	.word	0x00000000
        /*08cc*/ 	.word	0x000001b0
        /*08d0*/ 	.short	0x010a
        /*08d2*/ 	.byte	0xff
	.zero		1


	//   ....[126]....
        /*08d4*/ 	.word	0x00008240
        /*08d8*/ 	.word	0x00000000
        /*08dc*/ 	.word	0x00000088
        /*08e0*/ 	.short	0x010a
        /*08e2*/ 	.byte	0xff
	.zero		1


	//   ....[127]....
        /*08e4*/ 	.word	0x000082a0
        /*08e8*/ 	.word	0x00000000
        /*08ec*/ 	.word	0x00000088
        /*08f0*/ 	.short	0x010a
        /*08f2*/ 	.byte	0xff
	.zero		1


	//   ....[128]....
        /*08f4*/ 	.word	0x000082f0
        /*08f8*/ 	.word	0x00000003
        /*08fc*/ 	.word	0x00000140
        /*0900*/ 	.short	0x010a
        /*0902*/ 	.byte	0xff
	.zero		1


	//   ....[129]....
        /*0904*/ 	.word	0x00008350
        /*0908*/ 	.word	0x00000000
        /*090c*/ 	.word	0x00000000
        /*0910*/ 	.short	0x010a
        /*0912*/ 	.byte	0xff
	.zero		1


	//   ....[130]....
        /*0914*/ 	.word	0x000083b0
        /*0918*/ 	.word	0x00000000
        /*091c*/ 	.word	0x00000000
        /*0920*/ 	.short	0x010a
        /*0922*/ 	.byte	0xff
	.zero		1


	//   ....[131]....
        /*0924*/ 	.word	0x00008410
        /*0928*/ 	.word	0x00000000
        /*092c*/ 	.word	0x00000000
        /*0930*/ 	.short	0x010a
        /*0932*/ 	.byte	0xff
	.zero		1


	//   ....[132]....
        /*0934*/ 	.word	0x00008470
        /*0938*/ 	.word	0x00000000
        /*093c*/ 	.word	0x00000000
        /*0940*/ 	.short	0x010a
        /*0942*/ 	.byte	0xff
	.zero		1


	//   ....[133]....
        /*0944*/ 	.word	0x000084d0
        /*0948*/ 	.word	0x00000000
        /*094c*/ 	.word	0x00000000
        /*0950*/ 	.short	0x010a
        /*0952*/ 	.byte	0xff
	.zero		1


	//   ....[134]....
        /*0954*/ 	.word	0x00008530
        /*0958*/ 	.word	0x00000000
        /*095c*/ 	.word	0x00000000
        /*0960*/ 	.short	0x010a
        /*0962*/ 	.byte	0xff
	.zero		1


	//   ....[135]....
        /*0964*/ 	.word	0x00008590
        /*0968*/ 	.word	0x00000000
        /*096c*/ 	.word	0x00000000
        /*0970*/ 	.short	0x010a
        /*0972*/ 	.byte	0xff
	.zero		1


	//   ....[136]....
        /*0974*/ 	.word	0x000085f0
        /*0978*/ 	.word	0x00000000
        /*097c*/ 	.word	0x00000000
        /*0980*/ 	.short	0x010a
        /*0982*/ 	.byte	0xff
	.zero		1


	//   ....[137]....
        /*0984*/ 	.word	0x00008650
        /*0988*/ 	.word	0x00000000
        /*098c*/ 	.word	0x00000000
        /*0990*/ 	.short	0x010a
        /*0992*/ 	.byte	0xff
	.zero		1


	//   ....[138]....
        /*0994*/ 	.word	0x000086b0
        /*0998*/ 	.word	0x00000000
        /*099c*/ 	.word	0x00000000
        /*09a0*/ 	.short	0x010a
        /*09a2*/ 	.byte	0xff
	.zero		1


	//   ....[139]....
        /*09a4*/ 	.word	0x00008710
        /*09a8*/ 	.word	0x00000000
        /*09ac*/ 	.word	0x00000000
        /*09b0*/ 	.short	0x010a
        /*09b2*/ 	.byte	0xff
	.zero		1


	//   ....[140]....
        /*09b4*/ 	.word	0x00008770
        /*09b8*/ 	.word	0x00000000
        /*09bc*/ 	.word	0x00000000
        /*09c0*/ 	.short	0x010a
        /*09c2*/ 	.byte	0xff
	.zero		1


	//   ....[141]....
        /*09c4*/ 	.word	0x000087d0
        /*09c8*/ 	.word	0x00000000
        /*09cc*/ 	.word	0x00000000
        /*09d0*/ 	.short	0x010a
        /*09d2*/ 	.byte	0xff
	.zero		1


	//   ....[142]....
        /*09d4*/ 	.word	0x00008830
        /*09d8*/ 	.word	0x00000000
        /*09dc*/ 	.word	0x00000000
        /*09e0*/ 	.short	0x010a
        /*09e2*/ 	.byte	0xff
	.zero		1


	//   ....[143]....
        /*09e4*/ 	.word	0x00008890
        /*09e8*/ 	.word	0x00000000
        /*09ec*/ 	.word	0x00000000
        /*09f0*/ 	.short	0x010a
        /*09f2*/ 	.byte	0xff
	.zero		1


	//   ....[144]....
        /*09f4*/ 	.word	0x000088f0
        /*09f8*/ 	.word	0x00000000
        /*09fc*/ 	.word	0x00000000
        /*0a00*/ 	.short	0x010a
        /*0a02*/ 	.byte	0xff
	.zero		1


	//   ....[145]....
        /*0a04*/ 	.word	0x00008940
        /*0a08*/ 	.word	0x00000002
        /*0a0c*/ 	.word	0x000001a0
        /*0a10*/ 	.short	0x010a
        /*0a12*/ 	.byte	0xff
	.zero		1


	//   ....[146]....
        /*0a14*/ 	.word	0x000089a0
        /*0a18*/ 	.word	0x00000002
        /*0a1c*/ 	.word	0x00000150
        /*0a20*/ 	.short	0x010a
        /*0a22*/ 	.byte	0xff
	.zero		1


	//   ....[147]....
        /*0a24*/ 	.word	0x000089f0
        /*0a28*/ 	.word	0x00000002
        /*0a2c*/ 	.word	0x00000140
        /*0a30*/ 	.short	0x010a
        /*0a32*/ 	.byte	0xff
	.zero		1


	//   ....[148]....
        /*0a34*/ 	.word	0x00008a50
        /*0a38*/ 	.word	0x00000000
        /*0a3c*/ 	.word	0x00000150
        /*0a40*/ 	.short	0x010a
        /*0a42*/ 	.byte	0xff
	.zero		1


	//   ....[149]....
        /*0a44*/ 	.word	0x00008aa0
        /*0a48*/ 	.word	0x00000000
        /*0a4c*/ 	.word	0x00000140
        /*0a50*/ 	.short	0x010a
        /*0a52*/ 	.byte	0xff
	.zero		1


	//   ....[150]....
        /*0a54*/ 	.word	0x00008b00
        /*0a58*/ 	.word	0x00000003
        /*0a5c*/ 	.word	0x00000180
        /*0a60*/ 	.short	0x010a
        /*0a62*/ 	.byte	0xff
	.zero		1


	//   ....[151]....
        /*0a64*/ 	.word	0x00008b60
        /*0a68*/ 	.word	0x00000000
        /*0a6c*/ 	.word	0x00000000
        /*0a70*/ 	.short	0x010a
        /*0a72*/ 	.byte	0xff
	.zero		1


	//   ....[152]....
        /*0a74*/ 	.word	0x00008bc0
        /*0a78*/ 	.word	0x00000000
        /*0a7c*/ 	.word	0x00000000
        /*0a80*/ 	.short	0x010a
        /*0a82*/ 	.byte	0xff
	.zero		1


	//   ....[153]....
        /*0a84*/ 	.word	0x00008c20
        /*0a88*/ 	.word	0x00000000
        /*0a8c*/ 	.word	0x00000000
        /*0a90*/ 	.short	0x010a
        /*0a92*/ 	.byte	0xff
	.zero		1


	//   ....[154]....
        /*0a94*/ 	.word	0x00008c80
        /*0a98*/ 	.word	0x00000000
        /*0a9c*/ 	.word	0x00000000
        /*0aa0*/ 	.short	0x010a
        /*0aa2*/ 	.byte	0xff
	.zero		1


	//   ....[155]....
        /*0aa4*/ 	.word	0x00008ce0
        /*0aa8*/ 	.word	0x00000000
        /*0aac*/ 	.word	0x00000000
        /*0ab0*/ 	.short	0x010a
        /*0ab2*/ 	.byte	0xff
	.zero		1


	//   ....[156]....
        /*0ab4*/ 	.word	0x00008d30
        /*0ab8*/ 	.word	0x0000000c
        /*0abc*/ 	.word	0x00000140
        /*0ac0*/ 	.short	0x010a
        /*0ac2*/ 	.byte	0xff
	.zero		1


	//   ....[157]....
        /*0ac4*/ 	.word	0x00008d90
        /*0ac8*/ 	.word	0x00000000
        /*0acc*/ 	.word	0x00000138
        /*0ad0*/ 	.short	0x010a
        /*0ad2*/ 	.byte	0xff
	.zero		1


	//   ....[158]....
        /*0ad4*/ 	.word	0x00008df0
        /*0ad8*/ 	.word	0x00000000
        /*0adc*/ 	.word	0x00000120
        /*0ae0*/ 	.short	0x010a
        /*0ae2*/ 	.byte	0xff
	.zero		1


	//   ....[159]....
        /*0ae4*/ 	.word	0x00008e50
        /*0ae8*/ 	.word	0x00000000
        /*0aec*/ 	.word	0x00000128
        /*0af0*/ 	.short	0x010a
        /*0af2*/ 	.byte	0xff
	.zero		1


	//   ....[160]....
        /*0af4*/ 	.word	0x00008eb0
        /*0af8*/ 	.word	0x00000000
        /*0afc*/ 	.word	0x00000120
        /*0b00*/ 	.short	0x010a
        /*0b02*/ 	.byte	0xff
	.zero		1


	//   ....[161]....
        /*0b04*/ 	.word	0x00008f00
        /*0b08*/ 	.word	0x00000003
        /*0b0c*/ 	.word	0x00000140
        /*0b10*/ 	.short	0x010a
        /*0b12*/ 	.byte	0xff
	.zero		1


	//   ....[162]....
        /*0b14*/ 	.word	0x00008f50
        /*0b18*/ 	.word	0x00000002
        /*0b1c*/ 	.word	0x00000110
        /*0b20*/ 	.short	0x010a
        /*0b22*/ 	.byte	0xff
	.zero		1


	//   ....[163]....
        /*0b24*/ 	.word	0x00008fa0
        /*0b28*/ 	.word	0x00000064
        /*0b2c*/ 	.word	0x00000160
        /*0b30*/ 	.short	0x010a
        /*0b32*/ 	.byte	0xff
	.zero		1


	//   ....[164]....
        /*0b34*/ 	.word	0x00008ff0
        /*0b38*/ 	.word	0x0000006d
        /*0b3c*/ 	.word	0x00000110
        /*0b40*/ 	.short	0x010a
        /*0b42*/ 	.byte	0xff
	.zero		1


	//----- nvinfo : EIATTR_NUM_MBARRIERS
	.align		4
.L_47:
        /*0b44*/ 	.byte	0x03, 0x38
        /*0b46*/ 	.short	0x0038


	//----- nvinfo : EIATTR_EXIT_INSTR_OFFSETS
	.align		4
        /*0b48*/ 	.byte	0x04, 0x1c
        /*0b4a*/ 	.short	(.L_49 - .L_48)


	//   ....[0]....
.L_48:
        /*0b4c*/ 	.word	0x00003340


	//   ....[1]....
        /*0b50*/ 	.word	0x00003850


	//   ....[2]....
        /*0b54*/ 	.word	0x000038b0


	//   ....[3]....
        /*0b58*/ 	.word	0x00004750


	//   ....[4]....
        /*0b5c*/ 	.word	0x00005560


	//   ....[5]....
        /*0b60*/ 	.word	0x000055a0


	//   ....[6]....
        /*0b64*/ 	.word	0x000081d0


	//----- nvinfo : EIATTR_MAX_THREADS
	.align		4
.L_49:
        /*0b68*/ 	.byte	0x04, 0x05
        /*0b6a*/ 	.short	(.L_51 - .L_50)
.L_50:
        /*0b6c*/ 	.word	0x00000100
        /*0b70*/ 	.word	0x00000001
        /*0b74*/ 	.word	0x00000001


	//----- nvinfo : EIATTR_CRS_STACK_SIZE
	.align		4
.L_51:
        /*0b78*/ 	.byte	0x04, 0x1e
        /*0b7a*/ 	.short	(.L_53 - .L_52)
.L_52:
        /*0b7c*/ 	.word	0x00000000


	//----- nvinfo : EIATTR_CBANK_PARAM_SIZE
	.align		4
.L_53:
        /*0b80*/ 	.byte	0x03, 0x19
        /*0b82*/ 	.short	0x0800


	//----- nvinfo : EIATTR_PARAM_CBANK
	.align		4
        /*0b84*/ 	.byte	0x04, 0x0a
        /*0b86*/ 	.short	(.L_55 - .L_54)
	.align		4
.L_54:
        /*0b88*/ 	.word	index@(.nv.constant0._ZN7cutlass13device_kernelINS_4gemm6kernel13GemmUniversalIN4cute5tupleIJiiiiEEENS1_10collective13CollectiveMmaINS1_35MainloopSm100TmaUmmaWarpSpecializedILi17ELi2ELi4ENS5_IJNS4_1CILi2EEESB_NSA_ILi1EEEEEEEENS5_IJNSA_ILi64EEENSA_ILi128EEESF_EEENS_12float_e4m3_tENS5_IJlSC_lEEESI_SJ_NS4_8TiledMMAINS4_8MMA_AtomIJNS4_10MMA_TraitsINS4_19SM100_MMA_F8F6F4_SSEJSI_SI_fSF_SG_NS4_17integral_constantINS4_4UMMA5MajorELSQ_0EEESR_NSO_INSP_7ScaleInELSS_0EEEST_EEEEEENS4_6LayoutINS5_IJSC_SC_SC_EEENS5_IJNSA_ILi0EEESY_SY_EEEEENS5_IJNS4_10UnderscoreES11_S11_EEEEENS4_23SM90_TMA_LOAD_MULTICASTENS4_14ComposedLayoutINS4_7SwizzleILi2ELi4ELi3EEENS4_18smem_ptr_flag_bitsILi8EEENSW_INS5_IJNSA_ILi8EEESF_EEENS5_IJSF_SC_EEEEEEEvNS4_8identityES14_S1E_vS1F_EENS_8epilogue10collective18CollectiveEpilogueINS1H_23Sm100TmaWarpSpecializedILi2ELi2ELi32ELb0ELb0EEEJSH_NS5_IJNSW_ISF_SC_EES1M_EEESI_SJ_SI_SJ_NS1H_6fusion15FusionCallbacksIS1L_NS1O_17LinearCombinationISI_fSI_fLNS_15FloatRoundStyleE2EEESH_S1N_JEEENS4_5SM1004TMEM4LOAD26SM100_TMEM_LOAD_16dp32b32xENS4_13SM90_TMA_LOADES1E_NS4_39AutoVectorizingCopyWithAssumedAlignmentILi128EEENS4_14SM90_TMA_STOREES1E_S20_S20_EEEvvEEEEvNT_6ParamsE)
        /*0b8c*/ 	.short	0x0380
        /*0b8e*/ 	.short	0x0800


	//----- nvinfo : EIATTR_SW_WAR
	.align		4
.L_55:
        /*0b90*/ 	.byte	0x04, 0x36
        /*0b92*/ 	.short	(.L_57 - .L_56)
.L_56:
        /*0b94*/ 	.word	0x00000008
.L_57:


//--------------------- .nv.callgraph             --------------------------
	.section	.nv.callgraph,"",@"SHT_CUDA_CALLGRAPH"
	.align	4
	.sectionentsize	8
	.align		4
        /*0000*/ 	.word	0x00000000
	.align		4
        /*0004*/ 	.word	0xffffffff
	.align		4
        /*0008*/ 	.word	index@(_ZN7cutlass13device_kernelINS_4gemm6kernel13GemmUniversalIN4cute5tupleIJiiiiEEENS1_10collective13CollectiveMmaINS1_35MainloopSm100TmaUmmaWarpSpecializedILi17ELi2ELi4ENS5_IJNS4_1CILi2EEESB_NSA_ILi1EEEEEEEENS5_IJNSA_ILi64EEENSA_ILi128EEESF_EEENS_12float_e4m3_tENS5_IJlSC_lEEESI_SJ_NS4_8TiledMMAINS4_8MMA_AtomIJNS4_10MMA_TraitsINS4_19SM100_MMA_F8F6F4_SSEJSI_SI_fSF_SG_NS4_17integral_constantINS4_4UMMA5MajorELSQ_0EEESR_NSO_INSP_7ScaleInELSS_0EEEST_EEEEEENS4_6LayoutINS5_IJSC_SC_SC_EEENS5_IJNSA_ILi0EEESY_SY_EEEEENS5_IJNS4_10UnderscoreES11_S11_EEEEENS4_23SM90_TMA_LOAD_MULTICASTENS4_14ComposedLayoutINS4_7SwizzleILi2ELi4ELi3EEENS4_18smem_ptr_flag_bitsILi8EEENSW_INS5_IJNSA_ILi8EEESF_EEENS5_IJSF_SC_EEEEEEEvNS4_8identityES14_S1E_vS1F_EENS_8epilogue10collective18CollectiveEpilogueINS1H_23Sm100TmaWarpSpecializedILi2ELi2ELi32ELb0ELb0EEEJSH_NS5_IJNSW_ISF_SC_EES1M_EEESI_SJ_SI_SJ_NS1H_6fusion15FusionCallbacksIS1L_NS1O_17LinearCombinationISI_fSI_fLNS_15FloatRoundStyleE2EEESH_S1N_JEEENS4_5SM1004TMEM4LOAD26SM100_TMEM_LOAD_16dp32b32xENS4_13SM90_TMA_LOADES1E_NS4_39AutoVectorizingCopyWithAssumedAlignmentILi128EEENS4_14SM90_TMA_STOREES1E_S20_S20_EEEvvEEEEvNT_6ParamsE)
	.align		4
        /*000c*/ 	.word	index@(__assertfail)
	.align		4
        /*0010*/ 	.word	0x00000000
	.align		4
        /*0014*/ 	.word	0xfffffffe
	.align		4
        /*0018*/ 	.word	0x00000000
	.align		4
        /*001c*/ 	.word	0xfffffffd
	.align		4
        /*0020*/ 	.word	0x00000000
	.align		4
        /*0024*/ 	.word	0xfffffffc


//--------------------- .nv.constant4             --------------------------
	.section	.nv.constant4,"a",@progbits
	.align	8
	.align		8
.nv.constant4:
        /*0000*/ 	.dword	__assertfail
	.align		8
        /*0008*/ 	.dword	__unnamed_1
	.align		8
        /*0010*/ 	.dword	__unnamed_2
	.align		8
        /*0018*/ 	.dword	_ZN39_INTERNAL_ee2f148f_4_k_cu_4989d5ae_81874cuda3std3__45__cpo5beginE
	.align		8
        /*0020*/ 	.dword	_ZN39_INTERNAL_ee2f148f_4_k_cu_4989d5ae_81874cuda3std3__45__cpo3endE
	.align		8
        /*0028*/ 	.dword	_ZN39_INTERNAL_ee2f148f_4_k_cu_4989d5ae_81874cuda3std3__45__cpo6cbeginE
	.align		8
        /*0030*/ 	.dword	_ZN39_INTERNAL_ee2f148f_4_k_cu_4989d5ae_81874cuda3std3__45__cpo4cendE
	.align		8
        /*0038*/ 	.dword	_ZN39_INTERNAL_ee2f148f_4_k_cu_4989d5ae_81874cuda3std3__441_GLOBAL__N__ee2f148f_4_k_cu_4989d5ae_81876ignoreE
	.align		8
        /*0040*/ 	.dword	_ZN39_INTERNAL_ee2f148f_4_k_cu_4989d5ae_81874cuda3std3__419piecewise_constructE
	.align		8
        /*0048*/ 	.dword	_ZN39_INTERNAL_ee2f148f_4_k_cu_4989d5ae_81874cuda3std3__48in_placeE
	.align		8
        /*0050*/ 	.dword	_ZN39_INTERNAL_ee2f148f_4_k_cu_4989d5ae_81874cuda3std6ranges3__45__cpo4swapE
	.align		8
        /*0058*/ 	.dword	_ZN39_INTERNAL_ee2f148f_4_k_cu_4989d5ae_81874cuda3std6ranges3__45__cpo9iter_moveE
	.align		8
        /*0060*/ 	.dword	_ZN39_INTERNAL_ee2f148f_4_k_cu_4989d5ae_81874cute7productE
	.align		8
        /*0068*/ 	.dword	_ZN39_INTERNAL_ee2f148f_4_k_cu_4989d5ae_81874cute1_E
	.align		8
        /*0070*/ 	.dword	$str$25
	.align		8
        /*0078*/ 	.dword	$str$26
	.align		8
        /*0080*/ 	.dword	$str$27
	.align		8
        /*0088*/ 	.dword	$str$28


//--------------------- .text._ZN7cutlass13device_kernelINS_4gemm6kernel13GemmUniversalIN4cute5tupleIJiiiiEEENS1_10collective13CollectiveMmaINS1_35MainloopSm100TmaUmmaWarpSpecializedILi17ELi2ELi4ENS5_IJNS4_1CILi2EEESB_NSA_ILi1EEEEEEEENS5_IJNSA_ILi64EEENSA_ILi128EEESF_EEENS_12float_e4m3_tENS5_IJlSC_lEEESI_SJ_NS4_8TiledMMAINS4_8MMA_AtomIJNS4_10MMA_TraitsINS4_19SM100_MMA_F8F6F4_SSEJSI_SI_fSF_SG_NS4_17integral_constantINS4_4UMMA5MajorELSQ_0EEESR_NSO_INSP_7ScaleInELSS_0EEEST_EEEEEENS4_6LayoutINS5_IJSC_SC_SC_EEENS5_IJNSA_ILi0EEESY_SY_EEEEENS5_IJNS4_10UnderscoreES11_S11_EEEEENS4_23SM90_TMA_LOAD_MULTICASTENS4_14ComposedLayoutINS4_7SwizzleILi2ELi4ELi3EEENS4_18smem_ptr_flag_bitsILi8EEENSW_INS5_IJNSA_ILi8EEESF_EEENS5_IJSF_SC_EEEEEEEvNS4_8identityES14_S1E_vS1F_EENS_8epilogue10collective18CollectiveEpilogueINS1H_23Sm100TmaWarpSpecializedILi2ELi2ELi32ELb0ELb0EEEJSH_NS5_IJNSW_ISF_SC_EES1M_EEESI_SJ_SI_SJ_NS1H_6fusion15FusionCallbacksIS1L_NS1O_17LinearCombinationISI_fSI_fLNS_15FloatRoundStyleE2EEESH_S1N_JEEENS4_5SM1004TMEM4LOAD26SM100_TMEM_LOAD_16dp32b32xENS4_13SM90_TMA_LOADES1E_NS4_39AutoVectorizingCopyWithAssumedAlignmentILi128EEENS4_14SM90_TMA_STOREES1E_S20_S20_EEEvvEEEEvNT_6ParamsE --------------------------
	.section	.text._ZN7cutlass13device_kernelINS_4gemm6kernel13GemmUniversalIN4cute5tupleIJiiiiEEENS1_10collective13CollectiveMmaINS1_35MainloopSm100TmaUmmaWarpSpecializedILi17ELi2ELi4ENS5_IJNS4_1CILi2EEESB_NSA_ILi1EEEEEEEENS5_IJNSA_ILi64EEENSA_ILi128EEESF_EEENS_12float_e4m3_tENS5_IJlSC_lEEESI_SJ_NS4_8TiledMMAINS4_8MMA_AtomIJNS4_10MMA_TraitsINS4_19SM100_MMA_F8F6F4_SSEJSI_SI_fSF_SG_NS4_17integral_constantINS4_4UMMA5MajorELSQ_0EEESR_NSO_INSP_7ScaleInELSS_0EEEST_EEEEEENS4_6LayoutINS5_IJSC_SC_SC_EEENS5_IJNSA_ILi0EEESY_SY_EEEEENS5_IJNS4_10UnderscoreES11_S11_EEEEENS4_23SM90_TMA_LOAD_MULTICASTENS4_14ComposedLayoutINS4_7SwizzleILi2ELi4ELi3EEENS4_18smem_ptr_flag_bitsILi8EEENSW_INS5_IJNSA_ILi8EEESF_EEENS5_IJSF_SC_EEEEEEEvNS4_8identityES14_S1E_vS1F_EENS_8epilogue10collective18CollectiveEpilogueINS1H_23Sm100TmaWarpSpecializedILi2ELi2ELi32ELb0ELb0EEEJSH_NS5_IJNSW_ISF_SC_EES1M_EEESI_SJ_SI_SJ_NS1H_6fusion15FusionCallbacksIS1L_NS1O_17LinearCombinationISI_fSI_fLNS_15FloatRoundStyleE2EEESH_S1N_JEEENS4_5SM1004TMEM4LOAD26SM100_TMEM_LOAD_16dp32b32xENS4_13SM90_TMA_LOADES1E_NS4_39AutoVectorizingCopyWithAssumedAlignmentILi128EEENS4_14SM90_TMA_STOREES1E_S20_S20_EEEvvEEEEvNT_6ParamsE,"ax",@progbits
	.align	128
.text._ZN7cutlass13device_kernelINS_4gemm6kernel13GemmUniversalIN4cute5tupleIJiiiiEEENS1_10collective13CollectiveMmaINS1_35MainloopSm100TmaUmmaWarpSpecializedILi17ELi2ELi4ENS5_IJNS4_1CILi2EEESB_NSA_ILi1EEEEEEEENS5_IJNSA_ILi64EEENSA_ILi128EEESF_EEENS_12float_e4m3_tENS5_IJlSC_lEEESI_SJ_NS4_8TiledMMAINS4_8MMA_AtomIJNS4_10MMA_TraitsINS4_19SM100_MMA_F8F6F4_SSEJSI_SI_fSF_SG_NS4_17integral_constantINS4_4UMMA5MajorELSQ_0EEESR_NSO_INSP_7ScaleInELSS_0EEEST_EEEEEENS4_6LayoutINS5_IJSC_SC_SC_EEENS5_IJNSA_ILi0EEESY_SY_EEEEENS5_IJNS4_10UnderscoreES11_S11_EEEEENS4_23SM90_TMA_LOAD_MULTICASTENS4_14ComposedLayoutINS4_7SwizzleILi2ELi4ELi3EEENS4_18smem_ptr_flag_bitsILi8EEENSW_INS5_IJNSA_ILi8EEESF_EEENS5_IJSF_SC_EEEEEEEvNS4_8identityES14_S1E_vS1F_EENS_8epilogue10collective18CollectiveEpilogueINS1H_23Sm100TmaWarpSpecializedILi2ELi2ELi32ELb0ELb0EEEJSH_NS5_IJNSW_ISF_SC_EES1M_EEESI_SJ_SI_SJ_NS1H_6fusion15FusionCallbacksIS1L_NS1O_17LinearCombinationISI_fSI_fLNS_15FloatRoundStyleE2EEESH_S1N_JEEENS4_5SM1004TMEM4LOAD26SM100_TMEM_LOAD_16dp32b32xENS4_13SM90_TMA_LOADES1E_NS4_39AutoVectorizingCopyWithAssumedAlignmentILi128EEENS4_14SM90_TMA_STOREES1E_S20_S20_EEEvvEEEEvNT_6ParamsE:
        .type           _ZN7cutlass13device_kernelINS_4gemm6kernel13GemmUniversalIN4cute5tupleIJiiiiEEENS1_10collective13CollectiveMmaINS1_35MainloopSm100TmaUmmaWarpSpecializedILi17ELi2ELi4ENS5_IJNS4_1CILi2EEESB_NSA_ILi1EEEEEEEENS5_IJNSA_ILi64EEENSA_ILi128EEESF_EEENS_12float_e4m3_tENS5_IJlSC_lEEESI_SJ_NS4_8TiledMMAINS4_8MMA_AtomIJNS4_10MMA_TraitsINS4_19SM100_MMA_F8F6F4_SSEJSI_SI_fSF_SG_NS4_17integral_constantINS4_4UMMA5MajorELSQ_0EEESR_NSO_INSP_7ScaleInELSS_0EEEST_EEEEEENS4_6LayoutINS5_IJSC_SC_SC_EEENS5_IJNSA_ILi0EEESY_SY_EEEEENS5_IJNS4_10UnderscoreES11_S11_EEEEENS4_23SM90_TMA_LOAD_MULTICASTENS4_14ComposedLayoutINS4_7SwizzleILi2ELi4ELi3EEENS4_18smem_ptr_flag_bitsILi8EEENSW_INS5_IJNSA_ILi8EEESF_EEENS5_IJSF_SC_EEEEEEEvNS4_8identityES14_S1E_vS1F_EENS_8epilogue10collective18CollectiveEpilogueINS1H_23Sm100TmaWarpSpecializedILi2ELi2ELi32ELb0ELb0EEEJSH_NS5_IJNSW_ISF_SC_EES1M_EEESI_SJ_SI_SJ_NS1H_6fusion15FusionCallbacksIS1L_NS1O_17LinearCombinationISI_fSI_fLNS_15FloatRoundStyleE2EEESH_S1N_JEEENS4_5SM1004TMEM4LOAD26SM100_TMEM_LOAD_16dp32b32xENS4_13SM90_TMA_LOADES1E_NS4_39AutoVectorizingCopyWithAssumedAlignmentILi128EEENS4_14SM90_TMA_STOREES1E_S20_S20_EEEvvEEEEvNT_6ParamsE,@function
        .size           _ZN7cutlass13device_kernelINS_4gemm6kernel13GemmUniversalIN4cute5tupleIJiiiiEEENS1_10collective13CollectiveMmaINS1_35MainloopSm100TmaUmmaWarpSpecializedILi17ELi2ELi4ENS5_IJNS4_1CILi2EEESB_NSA_ILi1EEEEEEEENS5_IJNSA_ILi64EEENSA_ILi128EEESF_EEENS_12float_e4m3_tENS5_IJlSC_lEEESI_SJ_NS4_8TiledMMAINS4_8MMA_AtomIJNS4_10MMA_TraitsINS4_19SM100_MMA_F8F6F4_SSEJSI_SI_fSF_SG_NS4_17integral_constantINS4_4UMMA5MajorELSQ_0EEESR_NSO_INSP_7ScaleInELSS_0EEEST_EEEEEENS4_6LayoutINS5_IJSC_SC_SC_EEENS5_IJNSA_ILi0EEESY_SY_EEEEENS5_IJNS4_10UnderscoreES11_S11_EEEEENS4_23SM90_TMA_LOAD_MULTICASTENS4_14ComposedLayoutINS4_7SwizzleILi2ELi4ELi3EEENS4_18smem_ptr_flag_bitsILi8EEENSW_INS5_IJNSA_ILi8EEESF_EEENS5_IJSF_SC_EEEEEEEvNS4_8identityES14_S1E_vS1F_EENS_8epilogue10collective18CollectiveEpilogueINS1H_23Sm100TmaWarpSpecializedILi2ELi2ELi32ELb0ELb0EEEJSH_NS5_IJNSW_ISF_SC_EES1M_EEESI_SJ_SI_SJ_NS1H_6fusion15FusionCallbacksIS1L_NS1O_17LinearCombinationISI_fSI_fLNS_15FloatRoundStyleE2EEESH_S1N_JEEENS4_5SM1004TMEM4LOAD26SM100_TMEM_LOAD_16dp32b32xENS4_13SM90_TMA_LOADES1E_NS4_39AutoVectorizingCopyWithAssumedAlignmentILi128EEENS4_14SM90_TMA_STOREES1E_S20_S20_EEEvvEEEEvNT_6ParamsE,(.L_x_189 - _ZN7cutlass13device_kernelINS_4gemm6kernel13GemmUniversalIN4cute5tupleIJiiiiEEENS1_10collective13CollectiveMmaINS1_35MainloopSm100TmaUmmaWarpSpecializedILi17ELi2ELi4ENS5_IJNS4_1CILi2EEESB_NSA_ILi1EEEEEEEENS5_IJNSA_ILi64EEENSA_ILi128EEESF_EEENS_12float_e4m3_tENS5_IJlSC_lEEESI_SJ_NS4_8TiledMMAINS4_8MMA_AtomIJNS4_10MMA_TraitsINS4_19SM100_MMA_F8F6F4_SSEJSI_SI_fSF_SG_NS4_17integral_constantINS4_4UMMA5MajorELSQ_0EEESR_NSO_INSP_7ScaleInELSS_0EEEST_EEEEEENS4_6LayoutINS5_IJSC_SC_SC_EEENS5_IJNSA_ILi0EEESY_SY_EEEEENS5_IJNS4_10UnderscoreES11_S11_EEEEENS4_23SM90_TMA_LOAD_MULTICASTENS4_14ComposedLayoutINS4_7SwizzleILi2ELi4ELi3EEENS4_18smem_ptr_flag_bitsILi8EEENSW_INS5_IJNSA_ILi8EEESF_EEENS5_IJSF_SC_EEEEEEEvNS4_8identityES14_S1E_vS1F_EENS_8epilogue10collective18CollectiveEpilogueINS1H_23Sm100TmaWarpSpecializedILi2ELi2ELi32ELb0ELb0EEEJSH_NS5_IJNSW_ISF_SC_EES1M_EEESI_SJ_SI_SJ_NS1H_6fusion15FusionCallbacksIS1L_NS1O_17LinearCombinationISI_fSI_fLNS_15FloatRoundStyleE2EEESH_S1N_JEEENS4_5SM1004TMEM4LOAD26SM100_TMEM_LOAD_16dp32b32xENS4_13SM90_TMA_LOADES1E_NS4_39AutoVectorizingCopyWithAssumedAlignmentILi128EEENS4_14SM90_TMA_STOREES1E_S20_S20_EEEvvEEEEvNT_6ParamsE)
        .other          _ZN7cutlass13device_kernelINS_4gemm6kernel13GemmUniversalIN4cute5tupleIJiiiiEEENS1_10collective13CollectiveMmaINS1_35MainloopSm100TmaUmmaWarpSpecializedILi17ELi2ELi4ENS5_IJNS4_1CILi2EEESB_NSA_ILi1EEEEEEEENS5_IJNSA_ILi64EEENSA_ILi128EEESF_EEENS_12float_e4m3_tENS5_IJlSC_lEEESI_SJ_NS4_8TiledMMAINS4_8MMA_AtomIJNS4_10MMA_TraitsINS4_19SM100_MMA_F8F6F4_SSEJSI_SI_fSF_SG_NS4_17integral_constantINS4_4UMMA5MajorELSQ_0EEESR_NSO_INSP_7ScaleInELSS_0EEEST_EEEEEENS4_6LayoutINS5_IJSC_SC_SC_EEENS5_IJNSA_ILi0EEESY_SY_EEEEENS5_IJNS4_10UnderscoreES11_S11_EEEEENS4_23SM90_TMA_LOAD_MULTICASTENS4_14ComposedLayoutINS4_7SwizzleILi2ELi4ELi3EEENS4_18smem_ptr_flag_bitsILi8EEENSW_INS5_IJNSA_ILi8EEESF_EEENS5_IJSF_SC_EEEEEEEvNS4_8identityES14_S1E_vS1F_EENS_8epilogue10collective18CollectiveEpilogueINS1H_23Sm100TmaWarpSpecializedILi2ELi2ELi32ELb0ELb0EEEJSH_NS5_IJNSW_ISF_SC_EES1M_EEESI_SJ_SI_SJ_NS1H_6fusion15FusionCallbacksIS1L_NS1O_17LinearCombinationISI_fSI_fLNS_15FloatRoundStyleE2EEESH_S1N_JEEENS4_5SM1004TMEM4LOAD26SM100_TMEM_LOAD_16dp32b32xENS4_13SM90_TMA_LOADES1E_NS4_39AutoVectorizingCopyWithAssumedAlignmentILi128EEENS4_14SM90_TMA_STOREES1E_S20_S20_EEEvvEEEEvNT_6ParamsE,@"STO_CUDA_ENTRY STV_DEFAULT"
_ZN7cutlass13device_kernelINS_4gemm6kernel13GemmUniversalIN4cute5tupleIJiiiiEEENS1_10collective13CollectiveMmaINS1_35MainloopSm100TmaUmmaWarpSpecializedILi17ELi2ELi4ENS5_IJNS4_1CILi2EEESB_NSA_ILi1EEEEEEEENS5_IJNSA_ILi64EEENSA_ILi128EEESF_EEENS_12float_e4m3_tENS5_IJlSC_lEEESI_SJ_NS4_8TiledMMAINS4_8MMA_AtomIJNS4_10MMA_TraitsINS4_19SM100_MMA_F8F6F4_SSEJSI_SI_fSF_SG_NS4_17integral_constantINS4_4UMMA5MajorELSQ_0EEESR_NSO_INSP_7ScaleInELSS_0EEEST_EEEEEENS4_6LayoutINS5_IJSC_SC_SC_EEENS5_IJNSA_ILi0EEESY_SY_EEEEENS5_IJNS4_10UnderscoreES11_S11_EEEEENS4_23SM90_TMA_LOAD_MULTICASTENS4_14ComposedLayoutINS4_7SwizzleILi2ELi4ELi3EEENS4_18smem_ptr_flag_bitsILi8EEENSW_INS5_IJNSA_ILi8EEESF_EEENS5_IJSF_SC_EEEEEEEvNS4_8identityES14_S1E_vS1F_EENS_8epilogue10collective18CollectiveEpilogueINS1H_23Sm100TmaWarpSpecializedILi2ELi2ELi32ELb0ELb0EEEJSH_NS5_IJNSW_ISF_SC_EES1M_EEESI_SJ_SI_SJ_NS1H_6fusion15FusionCallbacksIS1L_NS1O_17LinearCombinationISI_fSI_fLNS_15FloatRoundStyleE2EEESH_S1N_JEEENS4_5SM1004TMEM4LOAD26SM100_TMEM_LOAD_16dp32b32xENS4_13SM90_TMA_LOADES1E_NS4_39AutoVectorizingCopyWithAssumedAlignmentILi128EEENS4_14SM90_TMA_STOREES1E_S20_S20_EEEvvEEEEvNT_6ParamsE:
[----:B------:R-:W1:Y:S01]  /*0000*/  LDC R1, c[0x0][0x37c] ;  /* 0x0000df00ff017b82 */ /* 0x000e620000000800 */
[----:B------:R-:W2:Y:S01]  /*0010*/  S2R R93, SR_TID.X ;  /* 0x00000000005d7919 */ /* 0x000ea20000002100 */
[----:B------:R-:W3:Y:S01]  /*0020*/  LDCU.64 UR8, c[0x0][0x890] ;  /* 0x00011200ff0877ac */ /* 0x000ee20008000a00 */
[----:B------:R-:W-:Y:S02]  /*0030*/  PRMT R84, RZ, 0x7610, R84 ;  /* 0x00007610ff547816 */ /* 0x000fe40000000054 */
[----:B------:R-:W-:Y:S01]  /*0040*/  ELECT P3, URZ, PT ;  /* 0x0000000000ff782f */ /* 0x000fe20003860000 */
[----:B---3--:R-:W-:-:S04]  /*0050*/  UISETP.NE.U32.AND UP0, UPT, UR8, URZ, UPT ;  /* 0x000000ff0800728c */ /* 0x008fc8000bf05070 */
[----:B------:R-:W-:Y:S01]  /*0060*/  UISETP.NE.AND.EX UP0, UPT, UR9, URZ, UPT, UP0 ;  /* 0x000000ff0900728c */ /* 0x000fe2000bf05300 */
[----:B--2---:R-:W-:-:S05]  /*0070*/  SHF.R.U32.HI R85, RZ, 0x5, R93 ;  /* 0x00000005ff557819 */ /* 0x004fca000001165d */
[----:B------:R-:W2:Y:S02]  /*0080*/  SHFL.IDX PT, R0, R85, RZ, 0x1f ;  /* 0x00001fff55007589 */ /* 0x000ea400000e0000 */
[----:B--2---:R-:W-:Y:S01]  /*0090*/  R2UR UR17, R0 ;  /* 0x00000000001172ca */ /* 0x004fe200000e0000 */
[----:B-1----:R-:W-:-:S14]  /*00a0*/  BRA.U UP0, `(.L_x_0) ;  /* 0x0000000100307547 */ /* 0x002fdc000b800000 */
[----:B------:R-:W1:Y:S02]  /*00b0*/  LDCU.64 UR4, c[0x0][0x888] ;  /* 0x00011100ff0477ac */ /* 0x000e640008000a00 */
[----:B-1----:R-:W-:-:S04]  /*00c0*/  UISETP.NE.U32.AND UP0, UPT, UR4, URZ, UPT ;  /* 0x000000ff0400728c */ /* 0x002fc8000bf05070 */
[----:B------:R-:W-:-:S09]  /*00d0*/  UISETP.NE.AND.EX UP0, UPT, UR5, URZ, UPT, UP0 ;  /* 0x000000ff0500728c */ /* 0x000fd2000bf05300 */
[----:B------:R-:W-:Y:S05]  /*00e0*/  BRA.U !UP0, `(.L_x_1) ;  /* 0x0000000108147547 */ /* 0x000fea000b800000 */
[----:B------:R-:W1:Y:S01]  /*00f0*/  LDC.64 R2, c[0x0][0x888] ;  /* 0x00022200ff027b82 */ /* 0x000e620000000a00 */
[----:B------:R-:W1:Y:S02]  /*0100*/  LDCU.64 UR4, c[0x0][0x358] ;  /* 0x00006b00ff0477ac */ /* 0x000e640008000a00 */
[----:B-1----:R1:W5:Y:S01]  /*0110*/  LDG.E R41, desc[UR4][R2.64] ;  /* 0x0000000402297981 */ /* 0x002362000c1e1900 */
[----:B------:R-:W-:Y:S01]  /*0120*/  HFMA2 R84, -RZ, RZ, 0, 5.9604644775390625e-08 ;  /* 0x00000001ff547431 */ /* 0x000fe200000001ff */
[----:B------:R-:W-:Y:S05]  /*0130*/  BRA `(.L_x_0) ;  /* 0x00000000000c7947 */ /* 0x000fea0003800000 */
.L_x_1:
[----:B------:R-:W1:Y:S01]  /*0140*/  LDCU UR4, c[0x0][0x880] ;  /* 0x00011000ff0477ac */ /* 0x000e620008000800 */
[----:B------:R-:W-:Y:S01]  /*0150*/  HFMA2 R84, -RZ, RZ, 0, 5.9604644775390625e-08 ;  /* 0x00000001ff547431 */ /* 0x000fe200000001ff */
[----:B-1----:R-:W-:-:S07]  /*0160*/  MOV R41, UR4 ;  /* 0x0000000400297c02 */ /* 0x002fce0008000f00 */
.L_x_0:
[----:B------:R-:W2:Y:S02]  /*0170*/  LDCU.64 UR4, c[0x0][0x8b0] ;  /* 0x00011600ff0477ac */ /* 0x000ea40008000a00 */
[----:B--2---:R-:W-:-:S04]  /*0180*/  UISETP.NE.U32.AND UP0, UPT, UR4, URZ, UPT ;  /* 0x000000ff0400728c */ /* 0x004fc8000bf05070 */
[----:B------:R-:W-:-:S09]  /*0190*/  UISETP.NE.AND.EX UP0, UPT, UR5, URZ, UPT, UP0 ;  /* 0x000000ff0500728c */ /* 0x000fd2000bf05300 */
[----:B------:R-:W-:Y:S05]  /*01a0*/  BRA.U UP0, `(.L_x_2) ;  /* 0x0000000100287547 */ /* 0x000fea000b800000 */
[----:B------:R-:W2:Y:S02]  /*01b0*/  LDCU.64 UR4, c[0x0][0x8a8] ;  /* 0x00011500ff0477ac */ /* 0x000ea40008000a00 */
[----:B--2---:R-:W-:-:S04]  /*01c0*/  UISETP.NE.U32.AND UP0, UPT, UR4, URZ, UPT ;  /* 0x000000ff0400728c */ /* 0x004fc8000bf05070 */
[----:B------:R-:W-:-:S09]  /*01d0*/  UISETP.NE.AND.EX UP0, UPT, UR5, URZ, UPT, UP0 ;  /* 0x000000ff0500728c */ /* 0x000fd2000bf05300 */
[----:B------:R-:W-:Y:S05]  /*01e0*/  BRA.U !UP0, `(.L_x_3) ;  /* 0x0000000108107547 */ /* 0x000fea000b800000 */
[----:B------:R-:W2:Y:S01]  /*01f0*/  LDC.64 R38, c[0x0][0x8a8] ;  /* 0x00022a00ff267b82 */ /* 0x000ea20000000a00 */
[----:B------:R-:W2:Y:S02]  /*0200*/  LDCU.64 UR4, c[0x0][0x358] ;  /* 0x00006b00ff0477ac */ /* 0x000ea40008000a00 */
[----:B--2---:R2:W5:Y:S01]  /*0210*/  LDG.E R38, desc[UR4][R38.64] ;  /* 0x0000000426267981 */ /* 0x004562000c1e1900 */
[----:B------:R-:W-:Y:S05]  /*0220*/  BRA `(.L_x_2) ;  /* 0x0000000000087947 */ /* 0x000fea0003800000 */
.L_x_3:
[----:B------:R-:W2:Y:S02]  /*0230*/  LDCU UR4, c[0x0][0x8a0] ;  /* 0x00011400ff0477ac */ /* 0x000ea40008000800 */
[----:B--2---:R-:W-:Y:S02]  /*0240*/  MOV R38, UR4 ;  /* 0x0000000400267c02 */ /* 0x004fe40008000f00 */
.L_x_2:
[----:B------:R-:W-:Y:S01]  /*0250*/  IMAD.U32 R0, RZ, RZ, UR17 ;  /* 0x00000011ff007e24 */ /* 0x000fe2000f8e00ff */
[----:B------:R-:W-:Y:S04]  /*0260*/  BSSY.RECONVERGENT B0, `(.L_x_4) ;  /* 0x000000c000007945 */ /* 0x000fe80003800200 */
[C---:B------:R-:W-:Y:S02]  /*0270*/  ISETP.NE.OR P1, PT, R0.reuse, 0x1, !P3 ;  /* 0x000000010000780c */ /* 0x040fe40005f25670 */
[----:B------:R-:W-:-:S11]  /*0280*/  ISETP.NE.OR P0, PT, R0, 0x3, !P3 ;  /* 0x000000030000780c */ /* 0x000fd60005f05670 */
[----:B------:R-:W-:Y:S05]  /*0290*/  @P1 BRA `(.L_x_5) ;  /* 0x0000000000201947 */ /* 0x000fea0003800000 */
[----:B------:R-:W3:Y:S02]  /*02a0*/  LDCU.64 UR4, c[0x0][0x348] ;  /* 0x00006900ff0477ac */ /* 0x000ee40008000a00 */
[----:B---3--:R-:W-:Y:S02]  /*02b0*/  UIADD3 UR6, UP1, UPT, UR4, 0x80, URZ ;  /* 0x0000008004067890 */ /* 0x008fe4000ff3e0ff */
[----:B------:R-:W-:Y:S02]  /*02c0*/  UIADD3 UR4, UP0, UPT, UR4, 0x180, URZ ;  /* 0x0000018004047890 */ /* 0x000fe4000ff1e0ff */
[----:B------:R-:W-:Y:S02]  /*02d0*/  UIADD3.X UR7, UPT, UPT, URZ, UR5, URZ, UP1, !UPT ;  /* 0x00000005ff077290 */ /* 0x000fe40008ffe4ff */
[----:B------:R-:W-:-:S07]  /*02e0*/  UIADD3.X UR5, UPT, UPT, URZ, UR5, URZ, UP0, !UPT ;  /* 0x00000005ff057290 */ /* 0x000fce00087fe4ff */
[----:B------:R3:W-:Y:S02]  /*02f0*/  UTMACCTL.PF [UR6] ;  /* 0x00000000060079b9 */ /* 0x0007e40008040000 */
[----:B------:R3:W-:Y:S02]  /*0300*/  UTMACCTL.PF [UR4] ;  /* 0x00000000040079b9 */ /* 0x0007e40008040000 */
[----:B---3--:R-:W-:Y:S01]  /*0310*/  NOP ;  /* 0x0000000000007918 */ /* 0x008fe20000000000 */
.L_x_5:
[----:B------:R-:W-:Y:S05]  /*0320*/  BSYNC.RECONVERGENT B0 ;  /* 0x0000000000007941 */ /* 0x000fea0003800200 */
.L_x_4:
[----:B------:R-:W-:Y:S04]  /*0330*/  BSSY.RECONVERGENT B0, `(.L_x_6) ;  /* 0x000000a000007945 */ /* 0x000fe80003800200 */
        /* <DEDUP_REMOVED lines=9> */
.L_x_7:
[----:B------:R-:W-:Y:S05]  /*03d0*/  BSYNC.RECONVERGENT B0 ;  /* 0x0000000000007941 */ /* 0x000fea0003800200 */
.L_x_6:
[----:B------:R-:W3:Y:S01]  /*03e0*/  LDCU.64 UR4, c[0x0][0x888] ;  /* 0x00011100ff0477ac */ /* 0x000ee20008000a00 */
[----:B------:R-:W-:Y:S02]  /*03f0*/  UISETP.EQ.U32.AND UP1, UPT, UR8, URZ, UPT ;  /* 0x000000ff0800728c */ /* 0x000fe4000bf22070 */
[----:B------:R-:W-:Y:S02]  /*0400*/  UPLOP3.LUT UP3, UPT, UPT, UPT, UPT, 0x80, 0x8 ;  /* 0x000000000008789c */ /* 0x000fe40003f6f070 */
[----:B---3--:R-:W-:-:S04]  /*0410*/  UISETP.NE.U32.AND UP0, UPT, UR4, URZ, UPT ;  /* 0x000000ff0400728c */ /* 0x008fc8000bf05070 */
[----:B------:R-:W-:-:S04]  /*0420*/  UISETP.NE.AND.EX UP0, UPT, UR5, URZ, UPT, UP0 ;  /* 0x000000ff0500728c */ /* 0x000fc8000bf05300 */
[----:B------:R-:W-:-:S04]  /*0430*/  UISETP.EQ.OR.EX UP2, UPT, UR9, URZ, !UP0, UP1 ;  /* 0x000000ff0900728c */ /* 0x000fc8000c742710 */
[----:B------:R-:W-:-:S06]  /*0440*/  UP2UR UR4, UPR, URZ, 0x4 ;  /* 0x00000004ff047883 */ /* 0x000fcc0008000000 */
[----:B------:R-:W-:Y:S01]  /*0450*/  MOV R86, UR4 ;  /* 0x0000000400567c02 */ /* 0x000fe20008000f00 */
[----:B------:R-:W-:Y:S06]  /*0460*/  BRA.U !UP2, `(.L_x_8) ;  /* 0x000000010a207547 */ /* 0x000fec000b800000 */
[----:B------:R-:W-:Y:S01]  /*0470*/  UISETP.NE.U32.AND UP1, UPT, UR8, URZ, UPT ;  /* 0x000000ff0800728c */ /* 0x000fe2000bf25070 */
[----:B-----5:R-:W-:Y:S01]  /*0480*/  FSETP.NEU.AND P0, PT, R41, RZ, PT ;  /* 0x000000ff2900720b */ /* 0x020fe20003f0d000 */
[----:B------:R-:W-:Y:S02]  /*0490*/  USEL UR4, URZ, 0xffffffff, UP0 ;  /* 0xffffffffff047887 */ /* 0x000fe40008000000 */
[----:B------:R-:W-:-:S10]  /*04a0*/  UISETP.NE.AND.EX UP1, UPT, UR9, URZ, UPT, UP1 ;  /* 0x000000ff0900728c */ /* 0x000fd4000bf25310 */
[----:B------:R-:W-:Y:S01]  /*04b0*/  VOTEU.ANY UP0, P0 ;  /* 0x0000000000ff7886 */ /* 0x000fe20000000100 */
[----:B------:R-:W-:-:S04]  /*04c0*/  @!UP1 USEL UR4, URZ, 0xffffffff, UP0 ;  /* 0xffffffffff049887 */ /* 0x000fc80008000000 */
[----:B------:R-:W-:-:S04]  /*04d0*/  ULOP3.LUT UR4, UR4, 0x1, URZ, 0xc0, !UPT ;  /* 0x0000000104047892 */ /* 0x000fc8000f8ec0ff */
[----:B------:R-:W-:-:S11]  /*04e0*/  UISETP.NE.U32.AND UP3, UPT, UR4, 0x1, UPT ;  /* 0x000000010400788c */ /* 0x000fd6000bf65070 */
.L_x_8:
[----:B-1----:R-:W1:Y:S01]  /*04f0*/  SHFL.IDX PT, R2, R85, RZ, 0x1f ;  /* 0x00001fff55027589 */ /* 0x002e6200000e0000 */
[----:B------:R-:W-:-:S04]  /*0500*/  UISETP.NE.AND UP0, UPT, UR17, 0x2, UPT ;  /* 0x000000021100788c */ /* 0x000fc8000bf05270 */
[----:B------:R-:W-:Y:S01]  /*0510*/  USEL UR38, URZ, 0x1, UP0 ;  /* 0x00000001ff267887 */ /* 0x000fe20008000000 */
[----:B-1----:R-:W-:-:S13]  /*0520*/  ISETP.NE.AND P0, PT, R2, RZ, PT ;  /* 0x000000ff0200720c */ /* 0x002fda0003f05270 */
[----:B------:R-:W-:Y:S05]  /*0530*/  @P0 BRA `(.L_x_9) ;  /* 0x0000000000cc0947 */ /* 0x000fea0003800000 */
[----:B------:R-:W-:Y:S01]  /*0540*/  ELECT P0, URZ, PT ;  /* 0x0000000000ff782f */ /* 0x000fe20003800000 */
[----:B------:R-:W-:-:S12]  /*0550*/  BSSY.RECONVERGENT B0, `(.L_x_9) ;  /* 0x0000031000007945 */ /* 0x000fd80003800200 */
[----:B------:R-:W-:Y:S05]  /*0560*/  @!P0 BRA `(.L_x_10) ;  /* 0x0000000000bc8947 */ /* 0x000fea0003800000 */
[----:B------:R-:W1:Y:S01]  /*0570*/  S2UR UR4, SR_CgaCtaId ;  /* 0x00000000000479c3 */ /* 0x000e620000008800 */
[----:B------:R-:W-:Y:S01]  /*0580*/  UMOV UR5, 0x400 ;  /* 0x0000040000057882 */ /* 0x000fe20000000000 */
[----:B------:R-:W-:Y:S01]  /*0590*/  UMOV UR8, 0x1 ;  /* 0x0000000100087882 */ /* 0x000fe20000000000 */
[----:B------:R-:W-:Y:S01]  /*05a0*/  UMOV UR6, 0x3 ;  /* 0x0000000300067882 */ /* 0x000fe20000000000 */
[----:B------:R-:W-:-:S04]  /*05b0*/  UIADD3 UR8, UPT, UPT, -UR8, 0x100000, URZ ;  /* 0x0010000008087890 */ /* 0x000fc8000fffe1ff */
[----:B------:R-:W-:Y:S02]  /*05c0*/  USHF.L.U32 UR9, UR8, 0xb, URZ ;  /* 0x0000000b08097899 */ /* 0x000fe400080006ff */
[----:B------:R-:W-:Y:S02]  /*05d0*/  USHF.L.U32 UR8, UR8, 0x1, URZ ;  /* 0x0000000108087899 */ /* 0x000fe400080006ff */
[----:B------:R-:W-:-:S04]  /*05e0*/  UIADD3 UR6, UPT, UPT, -UR6, 0x100000, URZ ;  /* 0x0010000006067890 */ /* 0x000fc8000fffe1ff */
[----:B------:R-:W-:Y:S02]  /*05f0*/  USHF.L.U32 UR7, UR6, 0xb, URZ ;  /* 0x0000000b06077899 */ /* 0x000fe400080006ff */
[----:B------:R-:W-:Y:S02]  /*0600*/  USHF.L.U32 UR6, UR6, 0x1, URZ ;  /* 0x0000000106067899 */ /* 0x000fe400080006ff */
[----:B-1----:R-:W-:Y:S01]  /*0610*/  ULEA UR4, UR4, UR5, 0x18 ;  /* 0x0000000504047291 */ /* 0x002fe2000f8ec0ff */
[----:B------:R-:W1:Y:S11]  /*0620*/  FENCE.VIEW.ASYNC.S ;  /* 0x00000000000073c6 */ /* 0x000e760000000000 */
[----:B-1----:R1:W3:Y:S01]  /*0630*/  SYNCS.EXCH.64 URZ, [UR4], UR8 ;  /* 0x0000000804ff75b2 */ /* 0x0022e20008000100 */
[----:B------:R1:W4:Y:S01]  /*0640*/  SYNCS.EXCH.64 URZ, [UR4+0x88], UR6 ;  /* 0x0000880604ff75b2 */ /* 0x0003220008000100 */
[----:B------:R1:W1:Y:S01]  /*0650*/  SYNCS.EXCH.64 URZ, [UR4+0x8], UR8 ;  /* 0x0000080804ff75b2 */ /* 0x0002620008000100 */
        /* <DEDUP_REMOVED lines=31> */
[----:B---34-:R-:W-:Y:S01]  /*0850*/  NOP ;  /* 0x0000000000007918 */ /* 0x018fe20000000000 */
.L_x_10:
[----:B-1----:R-:W-:Y:S05]  /*0860*/  BSYNC.RECONVERGENT B0 ;  /* 0x0000000000007941 */ /* 0x002fea0003800200 */
.L_x_9:
[----:B------:R-:W1:Y:S01]  /*0870*/  SHFL.IDX PT, R2, R85, RZ, 0x1f ;  /* 0x00001fff55027589 */ /* 0x000e6200000e0000 */
[----:B------:R-:W-:Y:S01]  /*0880*/  NOP ;  /* 0x0000000000007918 */ /* 0x000fe20000000000 */
[----:B-1----:R-:W-:-:S13]  /*0890*/  ISETP.NE.AND P0, PT, R2, 0x1, PT ;  /* 0x000000010200780c */ /* 0x002fda0003f05270 */
[----:B------:R-:W-:Y:S05]  /*08a0*/  @P0 BRA `(.L_x_11) ;  /* 0x0000000000480947 */ /* 0x000fea0003800000 */
        /* <DEDUP_REMOVED lines=9> */
[----:B------:R-:W-:Y:S01]  /*0940*/  USHF.L.U32 UR6, UR6, 0x1, URZ ;  /* 0x0000000106067899 */ /* 0x000fe200080006ff */
[----:B------:R-:W-:Y:S01]  /*0950*/  ELECT P0, URZ, PT ;  /* 0x0000000000ff782f */ /* 0x000fe20003800000 */
[----:B-1----:R-:W-:Y:S01]  /*0960*/  ULEA UR4, UR4, UR5, 0x18 ;  /* 0x0000000504047291 */ /* 0x002fe2000f8ec0ff */
[----:B------:R-:W1:Y:S11]  /*0970*/  FENCE.VIEW.ASYNC.S ;  /* 0x00000000000073c6 */ /* 0x000e760000000000 */
[----:B-1----:R1:W3:Y:S01]  /*0980*/  SYNCS.EXCH.64 URZ, [UR4+0x110], UR8 ;  /* 0x0001100804ff75b2 */ /* 0x0022e20008000100 */
[----:B------:R1:W4:Y:S01]  /*0990*/  SYNCS.EXCH.64 URZ, [UR4+0x120], UR6 ;  /* 0x0001200604ff75b2 */ /* 0x0003220008000100 */
[----:B------:R1:W1:Y:S01]  /*09a0*/  SYNCS.EXCH.64 URZ, [UR4+0x118], UR8 ;  /* 0x0001180804ff75b2 */ /* 0x0002620008000100 */
[----:B------:R1:W1:Y:S01]  /*09b0*/  SYNCS.EXCH.64 URZ, [UR4+0x128], UR6 ;  /* 0x0001280604ff75b2 */ /* 0x0002620008000100 */
[----:B------:R-:W-:Y:S01]  /*09c0*/  NOP ;  /* 0x0000000000007918 */ /* 0x000fe20000000000 */
.L_x_11:
[----:B------:R-:W2:Y:S01]  /*09d0*/  SHFL.IDX PT, R2, R85, RZ, 0x1f ;  /* 0x00001fff55027589 */ /* 0x000ea200000e0000 */
[----:B------:R-:W-:Y:S01]  /*09e0*/  NOP ;  /* 0x0000000000007918 */ /* 0x000fe20000000000 */
[----:B--2---:R-:W-:-:S13]  /*09f0*/  ISETP.NE.AND P0, PT, R2, 0x3, PT ;  /* 0x000000030200780c */ /* 0x004fda0003f05270 */
[----:B------:R-:W-:Y:S05]  /*0a00*/  @P0 BRA `(.L_x_12) ;  /* 0x0000000000300947 */ /* 0x000fea0003800000 */
[----:B-1----:R-:W1:Y:S01]  /*0a10*/  S2UR UR6, SR_CgaCtaId ;  /* 0x00000000000679c3 */ /* 0x002e620000008800 */
[----:B------:R-:W-:Y:S01]  /*0a20*/  UMOV UR4, 0x400 ;  /* 0x0000040000047882 */ /* 0x000fe20000000000 */
[----:B------:R-:W-:Y:S01]  /*0a30*/  UMOV UR5, 0x20 ;  /* 0x0000002000057882 */ /* 0x000fe20000000000 */
[----:B------:R-:W-:Y:S01]  /*0a40*/  ELECT P0, URZ, PT ;  /* 0x0000000000ff782f */ /* 0x000fe20003800000 */
[----:B-1----:R-:W-:Y:S02]  /*0a50*/  ULEA UR6, UR6, UR4, 0x18 ;  /* 0x0000000406067291 */ /* 0x002fe4000f8ec0ff */
[----:B------:R-:W-:-:S04]  /*0a60*/  UIADD3 UR4, UPT, UPT, -UR5, 0x100000, URZ ;  /* 0x0010000005047890 */ /* 0x000fc8000fffe1ff */
[----:B------:R-:W-:Y:S02]  /*0a70*/  USHF.L.U32 UR5, UR4, 0xb, URZ ;  /* 0x0000000b04057899 */ /* 0x000fe400080006ff */
[----:B------:R-:W-:Y:S01]  /*0a80*/  USHF.L.U32 UR4, UR4, 0x1, URZ ;  /* 0x0000000104047899 */ /* 0x000fe200080006ff */
[----:B------:R-:W1:Y:S11]  /*0a90*/  FENCE.VIEW.ASYNC.S ;  /* 0x00000000000073c6 */ /* 0x000e760000000000 */
[----:B-1----:R2:W1:Y:S01]  /*0aa0*/  SYNCS.EXCH.64 URZ, [UR6+0x130], UR4 ;  /* 0x0001300406ff75b2 */ /* 0x0024620008000100 */
[----:B------:R2:W1:Y:S02]  /*0ab0*/  SYNCS.EXCH.64 URZ, [UR6+0x138], UR4 ;  /* 0x0001380406ff75b2 */ /* 0x0004640008000100 */
[----:B--2---:R-:W-:Y:S01]  /*0ac0*/  NOP ;  /* 0x0000000000007918 */ /* 0x004fe20000000000 */
.L_x_12:
[----:B------:R-:W2:Y:S01]  /*0ad0*/  SHFL.IDX PT, R2, R85, RZ, 0x1f ;  /* 0x00001fff55027589 */ /* 0x000ea200000e0000 */
[----:B------:R-:W-:Y:S01]  /*0ae0*/  NOP ;  /* 0x0000000000007918 */ /* 0x000fe20000000000 */
[----:B--2---:R-:W-:-:S13]  /*0af0*/  ISETP.NE.AND P0, PT, R2, 0x4, PT ;  /* 0x000000040200780c */ /* 0x004fda0003f05270 */
[----:B------:R-:W-:Y:S05]  /*0b00*/  @P0 BRA `(.L_x_13) ;  /* 0x00000000004c0947 */ /* 0x000fea0003800000 */
[----:B-1----:R-:W1:Y:S01]  /*0b10*/  S2UR UR6, SR_CgaCtaId ;  /* 0x00000000000679c3 */ /* 0x002e620000008800 */
[----:B------:R-:W-:Y:S01]  /*0b20*/  UMOV UR4, 0x3a0 ;  /* 0x000003a000047882 */ /* 0x000fe20000000000 */
[----:B------:R-:W-:Y:S01]  /*0b30*/  UMOV UR5, 0x400 ;  /* 0x0000040000057882 */ /* 0x000fe20000000000 */
[----:B------:R-:W-:Y:S01]  /*0b40*/  USEL UR4, UR4, 0x320, UP3 ;  /* 0x0000032004047887 */ /* 0x000fe20009800000 */
[----:B------:R-:W-:Y:S01]  /*0b50*/  UMOV UR8, 0x1 ;  /* 0x0000000100087882 */ /* 0x000fe20000000000 */
[----:B------:R-:W-:Y:S01]  /*0b60*/  ELECT P0, URZ, PT ;  /* 0x0000000000ff782f */ /* 0x000fe20003800000 */
[----:B------:R-:W-:-:S04]  /*0b70*/  UIADD3 UR8, UPT, UPT, -UR8, 0x100000, URZ ;  /* 0x0010000008087890 */ /* 0x000fc8000fffe1ff */
[----:B------:R-:W-:Y:S02]  /*0b80*/  USHF.L.U32 UR9, UR8, 0xb, URZ ;  /* 0x0000000b08097899 */ /* 0x000fe400080006ff */
[----:B------:R-:W-:Y:S02]  /*0b90*/  USHF.L.U32 UR8, UR8, 0x1, URZ ;  /* 0x0000000108087899 */ /* 0x000fe400080006ff */
[----:B-1----:R-:W-:Y:S02]  /*0ba0*/  ULEA UR6, UR6, UR5, 0x18 ;  /* 0x0000000506067291 */ /* 0x002fe4000f8ec0ff */
[----:B------:R-:W-:-:S04]  /*0bb0*/  UIADD3 UR4, UPT, UPT, -UR4, 0x100000, URZ ;  /* 0x0010000004047890 */ /* 0x000fc8000fffe1ff */
[----:B------:R-:W-:Y:S02]  /*0bc0*/  USHF.L.U32 UR5, UR4, 0xb, URZ ;  /* 0x0000000b04057899 */ /* 0x000fe400080006ff */
[----:B------:R-:W-:Y:S01]  /*0bd0*/  USHF.L.U32 UR4, UR4, 0x1, URZ ;  /* 0x0000000104047899 */ /* 0x000fe200080006ff */
[----:B------:R-:W1:Y:S03]  /*0be0*/  FENCE.VIEW.ASYNC.S ;  /* 0x00000000000073c6 */ /* 0x000e660000000000 */
[----:B-1----:R2:W1:Y:S08]  /*0bf0*/  SYNCS.EXCH.64 URZ, [UR6+0x140], UR8 ;  /* 0x0001400806ff75b2 */ /* 0x0024700008000100 */
[----:B------:R2:W1:Y:S01]  /*0c00*/  SYNCS.EXCH.64 URZ, [UR6+0x150], UR4 ;  /* 0x0001500406ff75b2 */ /* 0x0004620008000100 */
[----:B------:R2:W1:Y:S01]  /*0c10*/  SYNCS.EXCH.64 URZ, [UR6+0x148], UR8 ;  /* 0x0001480806ff75b2 */ /* 0x0004620008000100 */
[----:B------:R2:W1:Y:S02]  /*0c20*/  SYNCS.EXCH.64 URZ, [UR6+0x158], UR4 ;  /* 0x0001580406ff75b2 */ /* 0x0004640008000100 */
[----:B--2---:R-:W-:Y:S01]  /*0c30*/  NOP ;  /* 0x0000000000007918 */ /* 0x004fe20000000000 */
.L_x_13:
[----:B------:R-:W2:Y:S01]  /*0c40*/  SHFL.IDX PT, R2, R85, RZ, 0x1f ;  /* 0x00001fff55027589 */ /* 0x000ea200000e0000 */
[----:B------:R-:W-:Y:S01]  /*0c50*/  NOP ;  /* 0x0000000000007918 */ /* 0x000fe20000000000 */
[----:B--2---:R-:W-:-:S13]  /*0c60*/  ISETP.NE.AND P0, PT, R2, 0x5, PT ;  /* 0x000000050200780c */ /* 0x004fda0003f05270 */
[----:B------:R-:W-:Y:S05]  /*0c70*/  @P0 BRA `(.L_x_14) ;  /* 0x0000000000580947 */ /* 0x000fea0003800000 */
[----:B-1----:R-:W1:Y:S01]  /*0c80*/  S2UR UR4, SR_CgaCtaId ;  /* 0x00000000000479c3 */ /* 0x002e620000008800 */
        /* <DEDUP_REMOVED lines=12> */
[----:B-1----:R2:W1:Y:S01]  /*0d50*/  SYNCS.EXCH.64 URZ, [UR4+0x160], UR8 ;  /* 0x0001600804ff75b2 */ /* 0x0024620008000100 */
[----:B------:R2:W1:Y:S01]  /*0d60*/  SYNCS.EXCH.64 URZ, [UR4+0x180], UR6 ;  /* 0x0001800604ff75b2 */ /* 0x0004620008000100 */
[----:B------:R2:W1:Y:S01]  /*0d70*/  SYNCS.EXCH.64 URZ, [UR4+0x168], UR8 ;  /* 0x0001680804ff75b2 */ /* 0x0004620008000100 */
[----:B------:R2:W1:Y:S01]  /*0d80*/  SYNCS.EXCH.64 URZ, [UR4+0x188], UR6 ;  /* 0x0001880604ff75b2 */ /* 0x0004620008000100 */
[----:B------:R2:W1:Y:S01]  /*0d90*/  SYNCS.EXCH.64 URZ, [UR4+0x170], UR8 ;  /* 0x0001700804ff75b2 */ /* 0x0004620008000100 */
[----:B------:R2:W1:Y:S01]  /*0da0*/  SYNCS.EXCH.64 URZ, [UR4+0x190], UR6 ;  /* 0x0001900604ff75b2 */ /* 0x0004620008000100 */
[----:B------:R2:W1:Y:S01]  /*0db0*/  SYNCS.EXCH.64 URZ, [UR4+0x178], UR8 ;  /* 0x0001780804ff75b2 */ /* 0x0004620008000100 */
[----:B------:R2:W1:Y:S02]  /*0dc0*/  SYNCS.EXCH.64 URZ, [UR4+0x198], UR6 ;  /* 0x0001980604ff75b2 */ /* 0x0004640008000100 */
[----:B--2---:R-:W-:Y:S01]  /*0dd0*/  NOP ;  /* 0x0000000000007918 */ /* 0x004fe20000000000 */
.L_x_14:
[----:B------:R-:W2:Y:S01]  /*0de0*/  SHFL.IDX PT, R2, R85, RZ, 0x1f ;  /* 0x00001fff55027589 */ /* 0x000ea200000e0000 */
[----:B------:R-:W-:Y:S01]  /*0df0*/  NOP ;  /* 0x0000000000007918 */ /* 0x000fe20000000000 */
[----:B--2---:R-:W-:-:S13]  /*0e00*/  ISETP.NE.AND P0, PT, R2, 0x3, PT ;  /* 0x000000030200780c */ /* 0x004fda0003f05270 */
[----:B------:R-:W-:Y:S05]  /*0e10*/  @P0 BRA `(.L_x_15) ;  /* 0x0000000000380947 */ /* 0x000fea0003800000 */
[----:B------:R-:W2:Y:S01]  /*0e20*/  S2UR UR5, SR_CgaCtaId ;  /* 0x00000000000579c3 */ /* 0x000ea20000008800 */
[----:B-1----:R-:W-:Y:S01]  /*0e30*/  UMOV UR4, 0x400 ;  /* 0x0000040000047882 */ /* 0x002fe20000000000 */
[----:B------:R-:W-:Y:S01]  /*0e40*/  UMOV UR6, 0x20 ;  /* 0x0000002000067882 */ /* 0x000fe20000000000 */
[----:B------:R-:W-:Y:S01]  /*0e50*/  ELECT P0, URZ, PT ;  /* 0x0000000000ff782f */ /* 0x000fe20003800000 */
[----:B------:R-:W-:-:S04]  /*0e60*/  UIADD3 UR6, UPT, UPT, -UR6, 0x100000, URZ ;  /* 0x0010000006067890 */ /* 0x000fc8000fffe1ff */
[----:B------:R-:W-:Y:S02]  /*0e70*/  USHF.L.U32 UR7, UR6, 0xb, URZ ;  /* 0x0000000b06077899 */ /* 0x000fe400080006ff */
[----:B------:R-:W-:Y:S02]  /*0e80*/  USHF.L.U32 UR6, UR6, 0x1, URZ ;  /* 0x0000000106067899 */ /* 0x000fe400080006ff */
[----:B--2---:R-:W-:Y:S01]  /*0e90*/  ULEA UR4, UR5, UR4, 0x18 ;  /* 0x0000000405047291 */ /* 0x004fe2000f8ec0ff */
[----:B------:R-:W1:Y:S11]  /*0ea0*/  FENCE.VIEW.ASYNC.S ;  /* 0x00000000000073c6 */ /* 0x000e760000000000 */
[----:B-1----:R2:W1:Y:S01]  /*0eb0*/  SYNCS.EXCH.64 URZ, [UR4+0x1a0], UR6 ;  /* 0x0001a00604ff75b2 */ /* 0x0024620008000100 */
[----:B------:R2:W1:Y:S01]  /*0ec0*/  SYNCS.EXCH.64 URZ, [UR4+0x1b0], UR6 ;  /* 0x0001b00604ff75b2 */ /* 0x0004620008000100 */
[----:B------:R2:W1:Y:S01]  /*0ed0*/  SYNCS.EXCH.64 URZ, [UR4+0x1a8], UR6 ;  /* 0x0001a80604ff75b2 */ /* 0x0004620008000100 */
[----:B------:R2:W1:Y:S02]  /*0ee0*/  SYNCS.EXCH.64 URZ, [UR4+0x1b8], UR6 ;  /* 0x0001b80604ff75b2 */ /* 0x0004640008000100 */
[----:B--2---:R-:W-:Y:S01]  /*0ef0*/  NOP ;  /* 0x0000000000007918 */ /* 0x004fe20000000000 */
.L_x_15:
[----:B-1----:R-:W1:Y:S01]  /*0f00*/  LDCU UR4, c[0x0][0x36c] ;  /* 0x00006d80ff0477ac */ /* 0x002e620008000800 */
[----:B------:R-:W-:Y:S01]  /*0f10*/  ISETP.NE.OR P3, PT, R0, 0x2, !P3 ;  /* 0x000000020000780c */ /* 0x000fe20005f65670 */
[----:B------:R-:W-:Y:S01]  /*0f20*/  NOP ;  /* 0x0000000000007918 */ /* 0x000fe20000000000 */
[----:B------:R-:W-:Y:S01]  /*0f30*/  LOP3.LUT R0, R93, 0x1f, RZ, 0xc0, !PT ;  /* 0x0000001f5d007812 */ /* 0x000fe200078ec0ff */
[----:B------:R-:W-:Y:S02]  /*0f40*/  UISETP.NE.AND UP4, UPT, UR17, URZ, UPT ;  /* 0x000000ff1100728c */ /* 0x000fe4000bf85270 */
[----:B-1----:R-:W-:-:S09]  /*0f50*/  UISETP.EQ.U32.AND UP5, UPT, UR4, 0x1, UPT ;  /* 0x000000010400788c */ /* 0x002fd2000bfa2070 */
[----:B------:R-:W-:Y:S05]  /*0f60*/  BRA.U !UP5, `(.L_x_16) ;  /* 0x000000010d087547 */ /* 0x000fea000b800000 */
[----:B---34-:R-:W-:Y:S01]  /*0f70*/  UCGABAR_ARV ;  /* 0x00000000000079c7 */ /* 0x018fe20008000000 */
[----:B------:R-:W-:Y:S05]  /*0f80*/  BRA `(.L_x_17) ;  /* 0x0000000000047947 */ /* 0x000fea0003800000 */
.L_x_16:
[----:B---34-:R-:W-:Y:S01]  /*0f90*/  NOP ;  /* 0x0000000000007918 */ /* 0x018fe20000000000 */
.L_x_17:
[----:B------:R-:W1:Y:S01]  /*0fa0*/  S2UR UR16, SR_CTAID.X ;  /* 0x00000000001079c3 */ /* 0x000e620000002500 */
[----:B------:R-:W-:-:S05]  /*0fb0*/  CS2R.32 R3, SR_CgaSize ;  /* 0x0000000000037805 */ /* 0x000fca0000008a00 */
[----:B------:R-:W-:-:S05]  /*0fc0*/  IMAD R3, R3, -0xa0, RZ ;  /* 0xffffff6003037824 */ /* 0x000fca00078e02ff */
[----:B------:R-:W-:-:S14]  /*0fd0*/  R2UR UR5, R3 ;  /* 0x00000000030572ca */ /* 0x000fdc00000e0000 */
[----:B------:R-:W2:Y:S01]  /*0fe0*/  LDCU UR5, c[0x0][UR5+0x2b0] ;  /* 0x00005600050577ac */ /* 0x000ea20008000800 */
[----:B------:R-:W-:-:S05]  /*0ff0*/  CS2R.32 R3, SR_CgaSize ;  /* 0x0000000000037805 */ /* 0x000fca0000008a00 */
[----:B------:R-:W-:-:S05]  /*1000*/  IMAD R3, R3, -0xa0, RZ ;  /* 0xffffff6003037824 */ /* 0x000fca00078e02ff */
[----:B------:R-:W-:-:S14]  /*1010*/  R2UR UR4, R3 ;  /* 0x00000000030472ca */ /* 0x000fdc00000e0000 */
[----:B------:R-:W3:Y:S01]  /*1020*/  LDCU UR4, c[0x0][UR4+0x2b4] ;  /* 0x00005680040477ac */ /* 0x000ee20008000800 */
[----:B------:R-:W4:Y:S01]  /*1030*/  S2UR UR20, SR_CTAID.Y ;  /* 0x00000000001479c3 */ /* 0x000f220000002600 */
[----:B------:R-:W-:-:S05]  /*1040*/  CS2R.32 R3, SR_CgaSize ;  /* 0x0000000000037805 */ /* 0x000fca0000008a00 */
[----:B------:R-:W-:-:S05]  /*1050*/  IMAD R3, R3, -0xa0, RZ ;  /* 0xffffff6003037824 */ /* 0x000fca00078e02ff */
[----:B------:R-:W-:-:S14]  /*1060*/  R2UR UR59, R3 ;  /* 0x00000000033b72ca */ /* 0x000fdc00000e0000 */
[----:B------:R-:W3:Y:S01]  /*1070*/  LDCU UR59, c[0x0][UR59+0x2a0] ;  /* 0x000054003b3b77ac */ /* 0x000ee20008000800 */
[----:B------:R-:W-:-:S05]  /*1080*/  CS2R.32 R3, SR_CgaSize ;  /* 0x0000000000037805 */ /* 0x000fca0000008a00 */
[----:B------:R-:W-:-:S05]  /*1090*/  IMAD R3, R3, -0xa0, RZ ;  /* 0xffffff6003037824 */ /* 0x000fca00078e02ff */
[----:B------:R-:W-:-:S14]  /*10a0*/  R2UR UR62, R3 ;  /* 0x00000000033e72ca */ /* 0x000fdc00000e0000 */
[----:B------:R-:W3:Y:S01]  /*10b0*/  LDCU UR62, c[0x0][UR62+0x2a4] ;  /* 0x000054803e3e77ac */ /* 0x000ee20008000800 */
[----:B------:R-:W3:Y:S01]  /*10c0*/  S2UR UR7, SR_CgaCtaId ;  /* 0x00000000000779c3 */ /* 0x000ee20000008800 */
[----:B------:R-:W3:Y:S01]  /*10d0*/  LDCU UR21, c[0x0][0xb24] ;  /* 0x00016480ff1577ac */ /* 0x000ee20008000800 */
[----:B------:R-:W3:Y:S01]  /*10e0*/  LDCU UR42, c[0x0][0xb24] ;  /* 0x00016480ff2a77ac */ /* 0x000ee20008000800 */
[----:B-1----:R-:W-:Y:S01]  /*10f0*/  I2FP.F32.U32 R3, UR16 ;  /* 0x0000001000037c45 */ /* 0x002fe20008201000 */
[----:B------:R-:W1:Y:S04]  /*1100*/  LDCU UR29, c[0x0][0xb30] ;  /* 0x00016600ff1d77ac */ /* 0x000e680008000800 */
[----:B--2---:R-:W-:Y:S01]  /*1110*/  FMUL R3, R3, UR5 ;  /* 0x0000000503037c20 */ /* 0x004fe20008400000 */
[----:B------:R-:W-:Y:S01]  /*1120*/  UMOV UR34, 0x5 ;  /* 0x0000000500227882 */ /* 0x000fe20000000000 */
[----:B----4-:R-:W-:-:S04]  /*1130*/  I2FP.F32.U32 R2, UR20 ;  /* 0x0000001400027c45 */ /* 0x010fc80008201000 */
[----:B------:R-:W2:Y:S01]  /*1140*/  F2I.U32.TRUNC.NTZ R3, R3 ;  /* 0x0000000300037305 */ /* 0x000ea2000020f000 */
[----:B---3--:R-:W-:Y:S01]  /*1150*/  FMUL R2, R2, UR4 ;  /* 0x0000000402027c20 */ /* 0x008fe20008400000 */
[----:B------:R-:W-:Y:S02]  /*1160*/  ULOP3.LUT UR5, UR7, 0x2, URZ, 0xc0, !UPT ;  /* 0x0000000207057892 */ /* 0x000fe4000f8ec0ff */
[----:B------:R-:W-:-:S04]  /*1170*/  ULOP3.LUT UR49, UR7, 0x1, URZ, 0xc0, !UPT ;  /* 0x0000000107317892 */ /* 0x000fc8000f8ec0ff */
[----:B------:R-:W3:Y:S01]  /*1180*/  F2I.U32.TRUNC.NTZ R2, R2 ;  /* 0x0000000200027305 */ /* 0x000ee2000020f000 */
[----:B------:R-:W-:Y:S02]  /*1190*/  UISETP.GT.U32.AND UP0, UPT, UR5, 0xffff, UPT ;  /* 0x0000ffff0500788c */ /* 0x000fe4000bf04070 */
[----:B------:R-:W-:Y:S02]  /*11a0*/  UISETP.GT.U32.AND UP1, UPT, UR49, 0xffff, UPT ;  /* 0x0000ffff3100788c */ /* 0x000fe4000bf24070 */
[----:B------:R-:W-:Y:S01]  /*11b0*/  USEL UR26, UR5, 0xffff, !UP0 ;  /* 0x0000ffff051a7887 */ /* 0x000fe2000c000000 */
[----:B--2---:R-:W-:Y:S01]  /*11c0*/  R2UR UR4, R3 ;  /* 0x00000000030472ca */ /* 0x004fe200000e0000 */
[----:B------:R-:W-:Y:S02]  /*11d0*/  USHF.R.U32.HI UR32, URZ, 0x1, UR7 ;  /* 0x00000001ff207899 */ /* 0x000fe40008011607 */
[----:B------:R-:W-:Y:S02]  /*11e0*/  USHF.L.U32 UR31, UR7, 0xa, URZ ;  /* 0x0000000a071f7899 */ /* 0x000fe400080006ff */
[----:B------:R-:W-:-:S02]  /*11f0*/  USHF.L.U32 UR30, UR7, 0xc, URZ ;  /* 0x0000000c071e7899 */ /* 0x000fc400080006ff */
[----:B------:R-:W-:Y:S01]  /*1200*/  USEL UR27, UR49, 0xffff, !UP1 ;  /* 0x0000ffff311b7887 */ /* 0x000fe2000c800000 */
[----:B---3--:R-:W-:Y:S02]  /*1210*/  R2UR UR6, R2 ;  /* 0x00000000020672ca */ /* 0x008fe400000e0000 */
[----:B------:R-:W-:-:S03]  /*1220*/  PRMT R2, RZ, 0x7610, R2 ;  /* 0x00007610ff027816 */ /* 0x000fc60000000002 */
[----:B------:R-:W-:-:S04]  /*1230*/  UIADD3 UR5, UPT, UPT, -UR4, URZ, URZ ;  /* 0x000000ff04057290 */ /* 0x000fc8000fffe1ff */
[----:B------:R-:W-:-:S04]  /*1240*/  UIMAD UR59, UR59, UR5, UR16 ;  /* 0x000000053b3b72a4 */ /* 0x000fc8000f8e0210 */
[----:B------:R-:W-:-:S04]  /*1250*/  UIADD3 UR4, UPT, UPT, -UR6, URZ, URZ ;  /* 0x000000ff06047290 */ /* 0x000fc8000fffe1ff */
[----:B------:R-:W-:Y:S01]  /*1260*/  UIMAD UR62, UR62, UR4, UR20 ;  /* 0x000000043e3e72a4 */ /* 0x000fe2000f8e0214 */
[----:B-1----:R-:W-:Y:S11]  /*1270*/  BRA.U UP4, `(.L_x_18) ;  /* 0x00000001043c7547 */ /* 0x002ff6000b800000 */
[----:B------:R-:W-:Y:S02]  /*1280*/  UISETP.NE.AND UP0, UPT, UR62, URZ, UPT ;  /* 0x000000ff3e00728c */ /* 0x000fe4000bf05270 */
[----:B------:R-:W-:Y:S02]  /*1290*/  UISETP.NE.AND UP1, UPT, UR62, 0x1, UPT ;  /* 0x000000013e00788c */ /* 0x000fe4000bf25270 */
[----:B------:R-:W-:Y:S02]  /*12a0*/  UISETP.NE.AND UP2, UPT, UR59, URZ, UP0 ;  /* 0x000000ff3b00728c */ /* 0x000fe40008745270 */
[----:B------:R-:W-:Y:S02]  /*12b0*/  USEL UR4, URZ, 0x2, UP0 ;  /* 0x00000002ff047887 */ /* 0x000fe40008000000 */
[----:B------:R-:W-:Y:S02]  /*12c0*/  USEL UR8, URZ, 0x1, UP2 ;  /* 0x00000001ff087887 */ /* 0x000fe40009000000 */
[----:B------:R-:W-:-:S02]  /*12d0*/  UISETP.NE.AND UP2, UPT, UR59, URZ, UPT ;  /* 0x000000ff3b00728c */ /* 0x000fc4000bf45270 */
[----:B------:R-:W-:Y:S02]  /*12e0*/  USEL UR5, URZ, 0x4, UP1 ;  /* 0x00000004ff057887 */ /* 0x000fe40008800000 */
[----:B------:R-:W-:Y:S02]  /*12f0*/  UISETP.NE.AND UP0, UPT, UR59, 0x1, UPT ;  /* 0x000000013b00788c */ /* 0x000fe4000bf05270 */
[----:B------:R-:W-:Y:S02]  /*1300*/  USEL UR6, URZ, 0x8, UP1 ;  /* 0x00000008ff067887 */ /* 0x000fe40008800000 */
[----:B------:R-:W-:Y:S02]  /*1310*/  USEL UR7, UR5, 0x4, UP2 ;  /* 0x0000000405077887 */ /* 0x000fe40009000000 */
[----:B------:R-:W-:Y:S02]  /*1320*/  USEL UR4, UR4, 0x2, UP0 ;  /* 0x0000000204047887 */ /* 0x000fe40008000000 */
[----:B------:R-:W-:-:S02]  /*1330*/  USEL UR5, UR6, 0x8, UP0 ;  /* 0x0000000806057887 */ /* 0x000fc40008000000 */
[----:B------:R-:W-:-:S04]  /*1340*/  UIADD3 UR4, UPT, UPT, UR4, UR7, UR8 ;  /* 0x0000000704047290 */ /* 0x000fc8000fffe008 */
[----:B------:R-:W-:-:S06]  /*1350*/  UIADD3 UR4, UPT, UPT, UR4, UR5, URZ ;  /* 0x0000000504047290 */ /* 0x000fcc000fffe0ff */
[----:B------:R-:W-:-:S07]  /*1360*/  MOV R2, UR4 ;  /* 0x0000000400027c02 */ /* 0x000fce0008000f00 */
.L_x_18:
[----:B------:R-:W1:Y:S01]  /*1370*/  S2UR UR36, SR_CTAID.Z ;  /* 0x00000000002479c3 */ /* 0x000e620000002700 */
[----:B------:R-:W-:Y:S01]  /*1380*/  UISETP.GE.AND UP0, UPT, UR21, 0x1, UPT ;  /* 0x000000011500788c */ /* 0x000fe2000bf06270 */
[----:B------:R-:W-:-:S08]  /*1390*/  UMOV UR33, 0x3 ;  /* 0x0000000300217882 */ /* 0x000fd00000000000 */
[----:B------:R-:W-:Y:S05]  /*13a0*/  BRA.U !UP0, `(.L_x_19) ;  /* 0x0000000108d47547 */ /* 0x000fea000b800000 */
[----:B------:R-:W2:Y:S01]  /*13b0*/  LDCU.128 UR12, c[0x0][0xb10] ;  /* 0x00016200ff0c77ac */ /* 0x000ea20008000c00 */
[----:B------:R-:W3:Y:S01]  /*13c0*/  LDCU UR6, c[0x0][0x370] ;  /* 0x00006e00ff0677ac */ /* 0x000ee20008000800 */
[----:B------:R-:W4:Y:S01]  /*13d0*/  LDCU UR5, c[0x0][0x374] ;  /* 0x00006e80ff0577ac */ /* 0x000f220008000800 */
[----:B------:R-:W1:Y:S01]  /*13e0*/  LDCU UR28, c[0x0][0xb0c] ;  /* 0x00016180ff1c77ac */ /* 0x000e620008000800 */
[----:B------:R-:W1:Y:S01]  /*13f0*/  LDCU UR4, c[0x0][0xb20] ;  /* 0x00016400ff0477ac */ /* 0x000e620008000800 */
[----:B------:R-:W1:Y:S01]  /*1400*/  LDCU.64 UR8, c[0x0][0xb28] ;  /* 0x00016500ff0877ac */ /* 0x000e620008000a00 */
[----:B--2---:R-:W-:Y:S02]  /*1410*/  UISETP.NE.AND UP0, UPT, UR14, 0x1, UPT ;  /* 0x000000010e00788c */ /* 0x004fe4000bf05270 */
[----:B----4-:R-:W-:Y:S02]  /*1420*/  UIMAD.WIDE.U32 UR10, UR5, UR15, URZ ;  /* 0x0000000f050a72a5 */ /* 0x010fe4000f8e00ff */
[----:B---3--:R-:W-:-:S02]  /*1430*/  UIMAD.WIDE.U32 UR22, UR6, UR12, URZ ;  /* 0x0000000c061672a5 */ /* 0x008fc4000f8e00ff */
[----:B-1----:R-:W-:Y:S02]  /*1440*/  UISETP.NE.AND UP1, UPT, UR28, 0x1, UPT ;  /* 0x000000011c00788c */ /* 0x002fe4000bf25270 */
[----:B------:R-:W-:Y:S01]  /*1450*/  UISETP.NE.AND UP2, UPT, UR21, 0x1, UPT ;  /* 0x000000011500788c */ /* 0x000fe2000bf45270 */
[----:B------:R-:W-:Y:S02]  /*1460*/  UMOV UR10, UR11 ;  /* 0x0000000b000a7c82 */ /* 0x000fe40008000000 */
[----:B------:R-:W-:Y:S01]  /*1470*/  UMOV UR22, UR23 ;  /* 0x0000001700167c82 */ /* 0x000fe20008000000 */
[----:B------:R-:W-:Y:S02]  /*1480*/  @UP0 USHF.R.U32.HI UR5, URZ, UR4, UR10 ;  /* 0x00000004ff050299 */ /* 0x000fe4000801160a */
[----:B------:R-:W-:Y:S02]  /*1490*/  UIMAD.WIDE.U32 UR24, UR20, UR15, URZ ;  /* 0x0000000f141872a5 */ /* 0x000fe4000f8e00ff */
[----:B------:R-:W-:-:S02]  /*14a0*/  UIMAD.WIDE.U32 UR10, UR5, UR8, URZ ;  /* 0x00000008050a72a5 */ /* 0x000fc4000f8e00ff */
[----:B------:R-:W-:Y:S02]  /*14b0*/  @UP1 USHF.R.U32.HI UR6, URZ, UR13, UR22 ;  /* 0x0000000dff061299 */ /* 0x000fe40008011616 */
[----:B------:R-:W-:Y:S02]  /*14c0*/  UIMAD.WIDE.U32 UR18, UR16, UR12, URZ ;  /* 0x0000000c101272a5 */ /* 0x000fe4000f8e00ff */
[----:B------:R-:W-:Y:S01]  /*14d0*/  UIMAD.WIDE.U32 UR22, UR6, UR8, URZ ;  /* 0x00000008061672a5 */ /* 0x000fe2000f8e00ff */
[----:B------:R-:W-:Y:S01]  /*14e0*/  UMOV UR24, UR25 ;  /* 0x0000001900187c82 */ /* 0x000fe20008000000 */
[----:B------:R-:W-:Y:S01]  /*14f0*/  UMOV UR10, UR11 ;  /* 0x0000000b000a7c82 */ /* 0x000fe20008000000 */
[----:B------:R-:W-:Y:S02]  /*1500*/  USHF.R.U32.HI UR24, URZ, UR4, UR24 ;  /* 0x00000004ff187299 */ /* 0x000fe40008011618 */
[----:B------:R-:W-:Y:S02]  /*1510*/  @UP2 USHF.R.U32.HI UR5, URZ, UR9, UR10 ;  /* 0x00000009ff052299 */ /* 0x000fe4000801160a */
[----:B------:R-:W-:Y:S01]  /*1520*/  UMOV UR7, UR23 ;  /* 0x0000001700077c82 */ /* 0x000fe20008000000 */
[----:B------:R-:W-:Y:S01]  /*1530*/  UMOV UR18, UR19 ;  /* 0x0000001300127c82 */ /* 0x000fe20008000000 */
[----:B------:R-:W-:-:S02]  /*1540*/  @UP2 USHF.R.U32.HI UR6, URZ, UR9, UR7 ;  /* 0x00000009ff062299 */ /* 0x000fc40008011607 */
[----:B------:R-:W-:Y:S02]  /*1550*/  USHF.R.U32.HI UR18, URZ, UR13, UR18 ;  /* 0x0000000dff127299 */ /* 0x000fe40008011612 */
[----:B------:R-:W-:Y:S02]  /*1560*/  USEL UR4, UR20, UR24, !UP0 ;  /* 0x0000001814047287 */ /* 0x000fe4000c000000 */
[----:B------:R-:W-:Y:S02]  /*1570*/  UIMAD UR7, UR5, UR21, URZ ;  /* 0x00000015050772a4 */ /* 0x000fe4000f8e02ff */
[----:B------:R-:W-:Y:S02]  /*1580*/  USEL UR5, UR16, UR18, !UP1 ;  /* 0x0000001210057287 */ /* 0x000fe4000c800000 */
[----:B------:R-:W-:Y:S02]  /*1590*/  UIMAD UR12, UR6, UR21, URZ ;  /* 0x00000015060c72a4 */ /* 0x000fe4000f8e02ff */
[----:B------:R-:W-:-:S02]  /*15a0*/  UISETP.GE.AND UP0, UPT, UR4, UR7, UPT ;  /* 0x000000070400728c */ /* 0x000fc4000bf06270 */
[----:B------:R-:W-:Y:S02]  /*15b0*/  UIMAD.WIDE.U32 UR10, UR4, UR8, URZ ;  /* 0x00000008040a72a5 */ /* 0x000fe4000f8e00ff */
[----:B------:R-:W-:Y:S02]  /*15c0*/  UISETP.GE.OR UP0, UPT, UR5, UR12, UP0 ;  /* 0x0000000c0500728c */ /* 0x000fe40008706670 */
[----:B------:R-:W-:Y:S02]  /*15d0*/  UIMAD.WIDE.U32 UR12, UR5, UR8, URZ ;  /* 0x00000008050c72a5 */ /* 0x000fe4000f8e00ff */
[----:B------:R-:W-:Y:S01]  /*15e0*/  UIADD3 UR10, UPT, UPT, -UR4, URZ, URZ ;  /* 0x000000ff040a7290 */ /* 0x000fe2000fffe1ff */
[----:B------:R-:W-:Y:S01]  /*15f0*/  UMOV UR8, UR11 ;  /* 0x0000000b00087c82 */ /* 0x000fe20008000000 */
[----:B------:R-:W-:Y:S02]  /*1600*/  UIADD3 UR11, UPT, UPT, -UR5, URZ, URZ ;  /* 0x000000ff050b7290 */ /* 0x000fe4000fffe1ff */
[----:B------:R-:W-:-:S03]  /*1610*/  USHF.R.U32.HI UR8, URZ, UR9, UR8 ;  /* 0x00000009ff087299 */ /* 0x000fc60008011608 */
[----:B------:R-:W-:Y:S01]  /*1620*/  @!UP0 UMOV UR7, UR13 ;  /* 0x0000000d00078c82 */ /* 0x000fe20008000000 */
[----:B------:R-:W-:Y:S02]  /*1630*/  UIMAD UR20, UR14, UR10, UR20 ;  /* 0x0000000a0e1472a4 */ /* 0x000fe4000f8e0214 */
[----:B------:R-:W-:Y:S02]  /*1640*/  USEL UR8, UR4, UR8, !UP2 ;  /* 0x0000000804087287 */ /* 0x000fe4000d000000 */
[----:B------:R-:W-:Y:S02]  /*1650*/  @!UP0 USHF.R.U32.HI UR7, URZ, UR9, UR7 ;  /* 0x00000009ff078299 */ /* 0x000fe40008011607 */
[----:B------:R-:W-:Y:S02]  /*1660*/  UIADD3 UR9, UPT, UPT, -UR8, URZ, URZ ;  /* 0x000000ff08097290 */ /* 0x000fe4000fffe1ff */
[----:B------:R-:W-:Y:S02]  /*1670*/  @!UP0 USEL UR7, UR5, UR7, !UP2 ;  /* 0x0000000705078287 */ /* 0x000fe4000d000000 */
[----:B------:R-:W-:-:S02]  /*1680*/  UIMAD UR9, UR21, UR9, UR4 ;  /* 0x00000009150972a4 */ /* 0x000fc4000f8e0204 */
[----:B------:R-:W-:Y:S02]  /*1690*/  @!UP0 UIADD3 UR8, UPT, UPT, UR8, -UR7, URZ ;  /* 0x8000000708088290 */ /* 0x000fe4000fffe0ff */
[----:B------:R-:W-:Y:S02]  /*16a0*/  @!UP0 UIMAD UR6, UR9, UR6, UR7 ;  /* 0x00000006090682a4 */ /* 0x000fe4000f8e0207 */
[----:B------:R-:W-:Y:S02]  /*16b0*/  @!UP0 UIMAD UR4, UR8, UR21, UR5 ;  /* 0x00000015080482a4 */ /* 0x000fe4000f8e0205 */
[----:B------:R-:W-:Y:S02]  /*16c0*/  UIMAD UR16, UR28, UR11, UR16 ;  /* 0x0000000b1c1072a4 */ /* 0x000fe4000f8e0210 */
[----:B------:R-:W-:Y:S01]  /*16d0*/  UIMAD UR20, UR4, UR14, UR20 ;  /* 0x0000000e041472a4 */ /* 0x000fe2000f8e0214 */
[----:B------:R-:W-:Y:S02]  /*16e0*/  @!UP0 UMOV UR5, UR6 ;  /* 0x0000000600058c82 */ /* 0x000fe40008000000 */
[----:B------:R-:W-:-:S12]  /*16f0*/  UIMAD UR16, UR5, UR28, UR16 ;  /* 0x0000001c051072a4 */ /* 0x000fd8000f8e0210 */
.L_x_19:
[----:B------:R-:W-:Y:S02]  /*1700*/  UISETP.NE.AND UP1, UPT, UR29, 0x1, UPT ;  /* 0x000000011d00788c */ /* 0x000fe4000bf25270 */
[----:B------:R-:W-:Y:S02]  /*1710*/  ULOP3.LUT UR27, UR27, 0xffff, URZ, 0xc0, !UPT ;  /* 0x0000ffff1b1b7892 */ /* 0x000fe4000f8ec0ff */
[----:B------:R-:W-:Y:S02]  /*1720*/  ULOP3.LUT UR26, UR26, 0xffff, URZ, 0xc0, !UPT ;  /* 0x0000ffff1a1a7892 */ /* 0x000fe4000f8ec0ff */
[----:B------:R-:W-:Y:S02]  /*1730*/  UISETP.NE.AND UP0, UPT, UR17, 0x2, UPT ;  /* 0x000000021100788c */ /* 0x000fe4000bf05270 */
[----:B------:R-:W-:Y:S02]  /*1740*/  ULOP3.LUT UR31, UR31, 0x800, URZ, 0xc0, !UPT ;  /* 0x000008001f1f7892 */ /* 0x000fe4000f8ec0ff */
[----:B------:R-:W-:-:S02]  /*1750*/  ULOP3.LUT UR30, UR30, 0x1000, URZ, 0xc0, !UPT ;  /* 0x000010001e1e7892 */ /* 0x000fc4000f8ec0ff */
[----:B------:R-:W-:Y:S02]  /*1760*/  USHF.L.U32 UR27, UR34, UR27, URZ ;  /* 0x0000001b221b7299 */ /* 0x000fe400080006ff */
[----:B------:R-:W-:Y:S01]  /*1770*/  USHF.L.U32 UR26, UR33, UR26, URZ ;  /* 0x0000001a211a7299 */ /* 0x000fe200080006ff */
[----:B------:R-:W-:Y:S11]  /*1780*/  BRA.U UP1, `(.L_x_20) ;  /* 0x0000000101447547 */ /* 0x000ff6000b800000 */
[----:B------:R-:W2:Y:S01]  /*1790*/  LDCU.128 UR8, c[0x0][0xb10] ;  /* 0x00016200ff0877ac */ /* 0x000ea20008000c00 */
[----:B------:R-:W3:Y:S01]  /*17a0*/  LDCU UR12, c[0x0][0xb0c] ;  /* 0x00016180ff0c77ac */ /* 0x000ee20008000800 */
[----:B------:R-:W4:Y:S01]  /*17b0*/  LDCU UR13, c[0x0][0xb20] ;  /* 0x00016400ff0d77ac */ /* 0x000f220008000800 */
[----:B--2---:R-:W-:Y:S02]  /*17c0*/  UIMAD.WIDE.U32 UR6, UR16, UR8, URZ ;  /* 0x00000008100672a5 */ /* 0x004fe4000f8e00ff */
[----:B------:R-:W-:Y:S02]  /*17d0*/  UIMAD.WIDE.U32 UR4, UR20, UR11, URZ ;  /* 0x0000000b140472a5 */ /* 0x000fe4000f8e00ff */
[----:B---3--:R-:W-:Y:S02]  /*17e0*/  UISETP.NE.AND UP2, UPT, UR12, 0x1, UPT ;  /* 0x000000010c00788c */ /* 0x008fe4000bf45270 */
[----:B------:R-:W-:Y:S01]  /*17f0*/  UISETP.NE.AND UP1, UPT, UR10, 0x1, UPT ;  /* 0x000000010a00788c */ /* 0x000fe2000bf25270 */
[----:B------:R-:W-:-:S02]  /*1800*/  UMOV UR6, UR7 ;  /* 0x0000000700067c82 */ /* 0x000fc40008000000 */
[----:B------:R-:W-:Y:S01]  /*1810*/  UMOV UR4, UR5 ;  /* 0x0000000500047c82 */ /* 0x000fe20008000000 */
[----:B------:R-:W-:Y:S02]  /*1820*/  USHF.R.U32.HI UR6, URZ, UR9, UR6 ;  /* 0x00000009ff067299 */ /* 0x000fe40008011606 */
[----:B----4-:R-:W-:Y:S02]  /*1830*/  USHF.R.U32.HI UR4, URZ, UR13, UR4 ;  /* 0x0000000dff047299 */ /* 0x010fe40008011604 */
[----:B------:R-:W-:Y:S02]  /*1840*/  USEL UR5, UR16, UR6, !UP2 ;  /* 0x0000000610057287 */ /* 0x000fe4000d000000 */
[----:B------:R-:W-:-:S04]  /*1850*/  USEL UR4, UR20, UR4, !UP1 ;  /* 0x0000000414047287 */ /* 0x000fc8000c800000 */
[----:B------:R-:W-:Y:S02]  /*1860*/  UIADD3 UR6, UPT, UPT, UR5, -UR4, URZ ;  /* 0x8000000405067290 */ /* 0x000fe4000fffe0ff */
[----:B------:R-:W-:Y:S02]  /*1870*/  UIADD3 UR4, UPT, UPT, -UR5, UR4, URZ ;  /* 0x0000000405047290 */ /* 0x000fe4000fffe1ff */
[----:B------:R-:W-:Y:S02]  /*1880*/  UIMAD UR20, UR6, UR10, UR20 ;  /* 0x0000000a061472a4 */ /* 0x000fe4000f8e0214 */
[----:B------:R-:W-:-:S12]  /*1890*/  UIMAD UR16, UR4, UR12, UR16 ;  /* 0x0000000c041072a4 */ /* 0x000fd8000f8e0210 */
.L_x_20:
[----:B------:R-:W-:Y:S05]  /*18a0*/  BRA.U !UP5, `(.L_x_21) ;  /* 0x000000010d0c7547 */ /* 0x000fea000b800000 */
[----:B------:R-:W-:Y:S01]  /*18b0*/  UCGABAR_WAIT ;  /* 0x0000000000007dc7 */ /* 0x000fe20008000000 */
[----:B------:R-:W-:Y:S01]  /*18c0*/  CCTL.IVALL ;  /* 0x00000000ff00798f */ /* 0x000fe20002000000 */
[----:B------:R-:W-:Y:S05]  /*18d0*/  BRA `(.L_x_22) ;  /* 0x0000000000047947 */ /* 0x000fea0003800000 */
.L_x_21:
[----:B------:R-:W-:Y:S06]  /*18e0*/  BAR.SYNC.DEFER_BLOCKING 0x0 ;  /* 0x0000000000007b1d */ /* 0x000fec0000010000 */
.L_x_22:
[----:B------:R-:W-:Y:S05]  /*18f0*/  BRA.U UP0, `(.L_x_23) ;  /* 0x0000001900987547 */ /* 0x000fea000b800000 */
[----:B------:R-:W2:Y:S01]  /*1900*/  LDCU UR7, c[0x0][0x38c] ;  /* 0x00007180ff0777ac */ /* 0x000ea20008000800 */
[----:B------:R-:W3:Y:S01]  /*1910*/  S2UR UR8, SR_CgaCtaId ;  /* 0x00000000000879c3 */ /* 0x000ee20000008800 */
[----:B------:R-:W-:Y:S01]  /*1920*/  PLOP3.LUT P1, PT, PT, PT, UP3, 0x80, 0x8 ;  /* 0x000000000008781c */ /* 0x000fe20003f2f038 */
[----:B------:R-:W-:Y:S01]  /*1930*/  IMAD.MOV.U32 R12, RZ, RZ, 0x1 ;  /* 0x00000001ff0c7424 */ /* 0x000fe200078e00ff */
[----:B------:R-:W-:Y:S01]  /*1940*/  UMOV UR21, 0x400 ;  /* 0x0000040000157882 */ /* 0x000fe20000000000 */
[----:B------:R-:W-:Y:S01]  /*1950*/  UISETP.NE.AND UP1, UPT, UR17, URZ, UPT ;  /* 0x000000ff1100728c */ /* 0x000fe2000bf25270 */
[----:B------:R-:W-:Y:S01]  /*1960*/  ISETP.EQ.OR P2, PT, R0, RZ, P3 ;  /* 0x000000ff0000720c */ /* 0x000fe20001f42670 */
[----:B------:R-:W-:Y:S01]  /*1970*/  USHF.L.U32 UR5, UR32, 0x5, URZ ;  /* 0x0000000520057899 */ /* 0x000fe200080006ff */
[----:B------:R-:W-:Y:S02]  /*1980*/  PLOP3.LUT P1, PT, P1, PT, PT, 0x8, 0x80 ;  /* 0x000000000080781c */ /* 0x000fe40000f2e170 */
[----:B------:R-:W-:Y:S01]  /*1990*/  CS2R R10, SRZ ;  /* 0x00000000000a7805 */ /* 0x000fe2000001ff00 */
[----:B------:R-:W-:Y:S01]  /*19a0*/  IMAD.MOV.U32 R9, RZ, RZ, RZ ;  /* 0x000000ffff097224 */ /* 0x000fe200078e00ff */
[----:B------:R-:W4:Y:S01]  /*19b0*/  LDCU UR43, c[0x0][0x370] ;  /* 0x00006e00ff2b77ac */ /* 0x000f220008000800 */
[----:B------:R-:W-:Y:S01]  /*19c0*/  IMAD.MOV.U32 R8, RZ, RZ, 0x1 ;  /* 0x00000001ff087424 */ /* 0x000fe200078e00ff */
[----:B------:R-:W-:Y:S01]  /*19d0*/  USEL UR25, UR38, 0x2, UP1 ;  /* 0x0000000226197887 */ /* 0x000fe20008800000 */
[----:B------:R-:W1:Y:S01]  /*19e0*/  LDCU.64 UR28, c[0x0][0x348] ;  /* 0x00006900ff1c77ac */ /* 0x000e620008000a00 */
[----:B--2---:R-:W-:-:S02]  /*19f0*/  UIADD3 UR6, UPT, UPT, UR7, 0x3f, URZ ;  /* 0x0000003f07067890 */ /* 0x004fc4000fffe0ff */
[----:B------:R-:W-:Y:S02]  /*1a00*/  UIADD3 UR48, UPT, UPT, UR7, 0x7e, URZ ;  /* 0x0000007e07307890 */ /* 0x000fe4000fffe0ff */
[----:B------:R-:W-:Y:S02]  /*1a10*/  USHF.R.S32.HI UR4, URZ, 0x1f, UR6 ;  /* 0x0000001fff047899 */ /* 0x000fe40008011406 */
[----:B---3--:R-:W-:Y:S02]  /*1a20*/  ULEA UR21, UR8, UR21, 0x18 ;  /* 0x0000001508157291 */ /* 0x008fe4000f8ec0ff */
[----:B------:R-:W-:Y:S02]  /*1a30*/  ULEA.HI UR4, UR4, UR6, URZ, 0x6 ;  /* 0x0000000604047291 */ /* 0x000fe4000f8f30ff */
[----:B------:R-:W-:Y:S02]  /*1a40*/  UIADD3 UR6, UPT, UPT, UR7, -0x1, URZ ;  /* 0xffffffff07067890 */ /* 0x000fe4000fffe0ff */
[----:B------:R-:W-:-:S02]  /*1a50*/  USHF.R.S32.HI UR45, URZ, 0x6, UR4 ;  /* 0x00000006ff2d7899 */ /* 0x000fc40008011404 */
[----:B------:R-:W-:Y:S02]  /*1a60*/  UISETP.GE.U32.AND UP2, UPT, UR6, -0x7f, UPT ;  /* 0xffffff810600788c */ /* 0x000fe4000bf46070 */
[----:B------:R-:W-:Y:S01]  /*1a70*/  UISETP.LT.U32.AND UP0, UPT, UR45, 0x11, UPT ;  /* 0x000000112d00788c */ /* 0x000fe2000bf01070 */
[----:B------:R-:W2:Y:S03]  /*1a80*/  LDCU UR41, c[0x0][0x374] ;  /* 0x00006e80ff2977ac */ /* 0x000ea60008000800 */
[----:B------:R-:W-:Y:S02]  /*1a90*/  USEL UR44, UR45, 0x11, UP0 ;  /* 0x000000112d2c7887 */ /* 0x000fe40008000000 */
[----:B------:R-:W-:Y:S02]  /*1aa0*/  ULOP3.LUT UR46, UR5, 0x20, URZ, 0xe2, !UPT ;  /* 0x00000020052e7892 */ /* 0x000fe4000f8ee2ff */
[----:B------:R-:W-:-:S02]  /*1ab0*/  UIADD3 UR24, UPT, UPT, UR44, -0x1, URZ ;  /* 0xffffffff2c187890 */ /* 0x000fc4000fffe0ff */
[----:B------:R-:W-:Y:S02]  /*1ac0*/  @UP2 UIADD3 UR24, UPT, UPT, UR44, URZ, URZ ;  /* 0x000000ff2c182290 */ /* 0x000fe4000fffe0ff */
[----:B------:R-:W-:Y:S02]  /*1ad0*/  UIADD3 UR38, UPT, UPT, UR21, 0x4400, UR31 ;  /* 0x0000440015267890 */ /* 0x000fe4000fffe01f */
[----:B------:R-:W-:Y:S02]  /*1ae0*/  UIADD3 UR37, UPT, UPT, UR21, 0x15400, UR30 ;  /* 0x0001540015257890 */ /* 0x000fe4000fffe01e */
[----:B------:R-:W-:Y:S02]  /*1af0*/  UIADD3 UR47, UPT, UPT, UR45, -UR44, URZ ;  /* 0x8000002c2d2f7290 */ /* 0x000fe4000fffe0ff */
[----:B------:R-:W-:Y:S01]  /*1b00*/  UIADD3 UR24, UPT, UPT, UR24, 0x1, URZ ;  /* 0x0000000118187890 */ /* 0x000fe2000fffe0ff */
[----:B-12-4-:R-:W-:-:S11]  /*1b10*/  UMOV UR7, URZ ;  /* 0x000000ff00077c82 */ /* 0x016fd60008000000 */
.L_x_43:
[----:B-1----:R-:W1:Y:S02]  /*1b20*/  S2UR UR4, SR_CgaCtaId ;  /* 0x00000000000479c3 */ /* 0x002e640000008800 */
[----:B-1----:R-:W-:-:S09]  /*1b30*/  UISETP.NE.AND UP0, UPT, UR4, URZ, UPT ;  /* 0x000000ff0400728c */ /* 0x002fd2000bf05270 */
[----:B------:R-:W-:Y:S05]  /*1b40*/  BRA.U UP0, `(.L_x_24) ;  /* 0x0000000100287547 */ /* 0x000fea000b800000 */
[----:B------:R-:W-:Y:S02]  /*1b50*/  LEA R0, R9, UR21, 0x3 ;  /* 0x0000001509007c11 */ /* 0x000fe4000f8e18ff */
[----:B------:R-:W-:-:S04]  /*1b60*/  SHF.L.U32 R3, R8, 0x1f, RZ ;  /* 0x0000001f08037819 */ /* 0x000fc800000006ff */
[----:B------:R-:W1:Y:S02]  /*1b70*/  SYNCS.PHASECHK.TRANS64.TRYWAIT P0, [R0+URZ+0x1b0], R3 ;  /* 0x0001b003000075a7 */ /* 0x000e6400080011ff */
[----:B-1----:R-:W-:Y:S05]  /*1b80*/  @!P0 BRA `(.L_x_25) ;  /* 0x0000006400948947 */ /* 0x002fea0003800000 */
.L_x_126:
[----:B------:R2:W-:Y:S01]  /*1b90*/  SYNCS.ARRIVE.TRANS64.A1T0 RZ, [R0+URZ+0x1a0], RZ ;  /* 0x0001a0ff00ff79a7 */ /* 0x0005e200081000ff */
[----:B------:R-:W-:-:S05]  /*1ba0*/  VIADD R9, R9, 0x1 ;  /* 0x0000000109097836 */ /* 0x000fca0000000000 */
[----:B------:R-:W-:-:S04]  /*1bb0*/  ISETP.NE.AND P0, PT, R9, 0x2, PT ;  /* 0x000000020900780c */ /* 0x000fc80003f05270 */
[----:B-1----:R-:W-:Y:S02]  /*1bc0*/  SEL R3, RZ, 0x1, P0 ;  /* 0x00000001ff037807 */ /* 0x002fe40000000000 */
[----:B------:R-:W-:Y:S02]  /*1bd0*/  SEL R9, R9, RZ, P0 ;  /* 0x000000ff09097207 */ /* 0x000fe40000000000 */
[----:B------:R-:W-:-:S07]  /*1be0*/  LOP3.LUT R8, R8, R3, RZ, 0x3c, !PT ;  /* 0x0000000308087212 */ /* 0x000fce00078e3cff */
.L_x_24:
[----:B------:R-:W-:Y:S01]  /*1bf0*/  ULEA UR4, UR7, UR21, 0x3 ;  /* 0x0000001507047291 */ /* 0x000fe2000f8e18ff */
[----:B--2---:R-:W-:Y:S01]  /*1c00*/  SHF.L.U32 R0, R12, 0x1f, RZ ;  /* 0x0000001f0c007819 */ /* 0x004fe200000006ff */
[----:B------:R-:W-:Y:S02]  /*1c10*/  UISETP.GE.U32.AND UP0, UPT, UR48, 0x7f, UPT ;  /* 0x0000007f3000788c */ /* 0x000fe4000bf06070 */
[----:B------:R-:W-:Y:S02]  /*1c20*/  ULEA UR11, UR20, UR49, 0x1 ;  /* 0x00000031140b7291 */ /* 0x000fe4000f8e08ff */
[----:B------:R-:W-:Y:S02]  /*1c30*/  ULEA UR35, UR16, UR46, 0x6 ;  /* 0x0000002e10237291 */ /* 0x000fe4000f8e30ff */
[----:B------:R-:W-:Y:S01]  /*1c40*/  USHF.L.U32 UR11, UR11, 0x6, URZ ;  /* 0x000000060b0b7899 */ /* 0x000fe200080006ff */
[----:B------:R1:W2:Y:S01]  /*1c50*/  SYNCS.PHASECHK.TRANS64.TRYWAIT P0, [UR4+0x88], R0 ;  /* 0x00008800ff0075a7 */ /* 0x0002a20008001104 */
[----:B------:R-:W-:Y:S01]  /*1c60*/  UMOV UR6, URZ ;  /* 0x000000ff00067c82 */ /* 0x000fe20008000000 */
[----:B------:R-:W-:Y:S09]  /*1c70*/  BRA.U !UP0, `(.L_x_26) ;  /* 0x0000000108c07547 */ /* 0x000ff2000b800000 */
[----:B------:R-:W-:Y:S01]  /*1c80*/  UMOV UR13, URZ ;  /* 0x000000ff000d7c82 */ /* 0x000fe20008000000 */
[----:B------:R-:W-:-:S05]  /*1c90*/  UMOV UR4, UR7 ;  /* 0x0000000700047c82 */ /* 0x000fca0008000000 */
.L_x_32:
[----:B------:R-:W-:Y:S01]  /*1ca0*/  ULEA UR33, UR4, UR21, 0x3 ;  /* 0x0000001504217291 */ /* 0x000fe2000f8e18ff */
[----:B--2---:R-:W-:Y:S01]  /*1cb0*/  @!P3 MOV R2, 0x3000 ;  /* 0x000030000002b802 */ /* 0x004fe20000000f00 */
[----:B--2-4-:R-:W-:Y:S10]  /*1cc0*/  @P0 BRA `(.L_x_27) ;  /* 0x00000000000c0947 */ /* 0x014ff40003800000 */
[----:B------:R-:W-:-:S04]  /*1cd0*/  SHF.L.U32 R3, R12, 0x1f, RZ ;  /* 0x0000001f0c037819 */ /* 0x000fc800000006ff */
[----:B------:R-:W2:Y:S02]  /*1ce0*/  SYNCS.PHASECHK.TRANS64.TRYWAIT P0, [UR33+0x88], R3 ;  /* 0x00008803ff0075a7 */ /* 0x000ea40008001121 */
[----:B--2---:R-:W-:Y:S05]  /*1cf0*/  @!P0 BRA `(.L_x_28) ;  /* 0x00000064004c8947 */ /* 0x004fea0003800000 */
.L_x_27:
[----:B------:R2:W-:Y:S01]  /*1d00*/  @!P3 SYNCS.ARRIVE.TRANS64 RZ, [UR33], R2 ;  /* 0x00000002ffffb9a7 */ /* 0x0005e20008000021 */
[----:B------:R-:W-:-:S04]  /*1d10*/  ULOP3.LUT UR5, UR25, 0x2, URZ, 0xfc, !UPT ;  /* 0x0000000219057892 */ /* 0x000fc8000f8efcff */
[----:B------:R-:W-:-:S09]  /*1d20*/  UISETP.NE.AND UP0, UPT, UR5, 0x2, UPT ;  /* 0x000000020500788c */ /* 0x000fd2000bf05270 */
[----:B------:R-:W-:Y:S05]  /*1d30*/  BRA.U UP0, `(.L_x_29) ;  /* 0x0000000100047547 */ /* 0x000fea000b800000 */
[----:B------:R-:W-:Y:S05]  /*1d40*/  BPT.TRAP 0x1 ;  /* 0x000000040000795c */ /* 0x000fea0000300000 */
.L_x_29:
[----:B------:R-:W-:Y:S04]  /*1d50*/  BSSY.RECONVERGENT B0, `(.L_x_30) ;  /* 0x0000003000007945 */ /* 0x000fe80003800200 */
[----:B------:R-:W-:Y:S05]  /*1d60*/  @P2 BRA `(.L_x_31) ;  /* 0x0000000000042947 */ /* 0x000fea0003800000 */
[----:B------:R-:W-:Y:S05]  /*1d70*/  BPT.TRAP 0x1 ;  /* 0x000000040000795c */ /* 0x000fea0000300000 */
.L_x_31:
[----:B------:R-:W-:Y:S05]  /*1d80*/  BSYNC.RECONVERGENT B0 ;  /* 0x0000000000007941 */ /* 0x000fea0003800200 */
.L_x_30:
[----:B------:R-:W-:Y:S02]  /*1d90*/  UIADD3 UR5, UPT, UPT, UR4, 0x1, URZ ;  /* 0x0000000104057890 */ /* 0x000fe4000fffe0ff */
[----:B------:R-:W-:Y:S02]  /*1da0*/  ULEA UR32, UR4, UR31, 0xc ;  /* 0x0000001f04207291 */ /* 0x000fe4000f8e60ff */
[----:B------:R-:W-:Y:S02]  /*1db0*/  UISETP.NE.AND UP0, UPT, UR5, 0x11, UPT ;  /* 0x000000110500788c */ /* 0x000fe4000bf05270 */
[----:B------:R-:W-:Y:S02]  /*1dc0*/  ULEA UR8, UR4, UR30, 0xd ;  /* 0x0000001e04087291 */ /* 0x000fe4000f8e68ff */
[----:B------:R-:W-:Y:S02]  /*1dd0*/  USEL UR6, URZ, 0x1, UP0 ;  /* 0x00000001ff067887 */ /* 0x000fe40008000000 */
[----:B------:R-:W-:-:S02]  /*1de0*/  USEL UR7, UR5, URZ, UP0 ;  /* 0x000000ff05077287 */ /* 0x000fc40008000000 */
[----:B------:R-:W-:Y:S02]  /*1df0*/  UIADD3 UR4, UP0, UPT, UR28, 0x180, URZ ;  /* 0x000001801c047890 */ /* 0x000fe4000ff1e0ff */
[----:B------:R-:W-:Y:S01]  /*1e00*/  ULEA UR5, UR7, UR21, 0x3 ;  /* 0x0000001507057291 */ /* 0x000fe2000f8e18ff */
[----:B------:R-:W-:Y:S01]  /*1e10*/  LOP3.LUT R12, R12, UR6, RZ, 0x3c, !PT ;  /* 0x000000060c0c7c12 */ /* 0x000fe2000f8e3cff */
[----:B------:R-:W-:Y:S02]  /*1e20*/  USHF.L.U32 UR34, UR13, 0x6, URZ ;  /* 0x000000060d227899 */ /* 0x000fe400080006ff */
[----:B------:R-:W-:Y:S01]  /*1e30*/  UIADD3 UR13, UPT, UPT, UR13, 0x1, URZ ;  /* 0x000000010d0d7890 */ /* 0x000fe2000fffe0ff */
[----:B-1----:R-:W-:Y:S01]  /*1e40*/  SHF.L.U32 R0, R12, 0x1f, RZ ;  /* 0x0000001f0c007819 */ /* 0x002fe200000006ff */
[----:B------:R-:W-:Y:S02]  /*1e50*/  UIADD3 UR14, UP1, UPT, UR28, 0x80, URZ ;  /* 0x000000801c0e7890 */ /* 0x000fe4000ff3e0ff */
[----:B------:R-:W-:Y:S01]  /*1e60*/  UIADD3 UR32, UPT, UPT, UR21, 0x4400, UR32 ;  /* 0x0000440015207890 */ /* 0x000fe2000fffe020 */
[----:B------:R3:W4:Y:S01]  /*1e70*/  SYNCS.PHASECHK.TRANS64.TRYWAIT P0, [UR5+0x88], R0 ;  /* 0x00008800ff0075a7 */ /* 0x0007220008001105 */
[----:B------:R-:W-:-:S02]  /*1e80*/  UIADD3.X UR5, UPT, UPT, URZ, UR29, URZ, UP0, !UPT ;  /* 0x0000001dff057290 */ /* 0x000fc400087fe4ff */
[----:B------:R-:W-:Y:S02]  /*1e90*/  UISETP.NE.AND UP0, UPT, UR13, UR24, UPT ;  /* 0x000000180d00728c */ /* 0x000fe4000bf05270 */
[----:B------:R-:W-:Y:S02]  /*1ea0*/  UIADD3.X UR15, UPT, UPT, URZ, UR29, URZ, UP1, !UPT ;  /* 0x0000001dff0f7290 */ /* 0x000fe40008ffe4ff */
[----:B------:R-:W-:Y:S02]  /*1eb0*/  UPRMT UR16, URZ, 0x5410, UR27 ;  /* 0x00005410ff107896 */ /* 0x000fe4000800001b */
[----:B------:R-:W-:Y:S02]  /*1ec0*/  UIADD3 UR8, UPT, UPT, UR21, 0x15400, UR8 ;  /* 0x0001540015087890 */ /* 0x000fe4000fffe008 */
[----:B------:R-:W-:Y:S01]  /*1ed0*/  UPRMT UR6, URZ, 0x5410, UR26 ;  /* 0x00005410ff067896 */ /* 0x000fe2000800001a */
[----:B------:R-:W-:Y:S01]  /*1ee0*/  UMOV UR18, 0x0 ;  /* 0x0000000000127882 */ /* 0x000fe20000000000 */
[----:B------:R-:W-:Y:S01]  /*1ef0*/  UMOV UR19, 0x10000000 ;  /* 0x1000000000137882 */ /* 0x000fe20000000000 */
[----:B------:R-:W-:Y:S01]  /*1f00*/  UMOV UR12, UR36 ;  /* 0x00000024000c7c82 */ /* 0x000fe20008000000 */
[----:B------:R-:W-:Y:S01]  /*1f10*/  UMOV UR9, UR33 ;  /* 0x0000002100097c82 */ /* 0x000fe20008000000 */
[----:B------:R-:W-:Y:S01]  /*1f20*/  UMOV UR10, UR34 ;  /* 0x00000022000a7c82 */ /* 0x000fe20008000000 */
[----:B------:R-:W-:Y:S03]  /*1f30*/  UTMALDG.3D.MULTICAST [UR32], [UR14], UR16, desc[UR18] ;  /* 0x000012200e0073b4 */ /* 0x000fe60008011810 */
[----:B------:R1:W-:Y:S02]  /*1f40*/  UTMALDG.3D.MULTICAST [UR8], [UR4], UR6, desc[UR18] ;  /* 0x00001208040073b4 */ /* 0x0003e40008011806 */
[----:B-1----:R-:W-:Y:S01]  /*1f50*/  UMOV UR6, UR24 ;  /* 0x0000001800067c82 */ /* 0x002fe20008000000 */
[----:B------:R-:W-:Y:S01]  /*1f60*/  UMOV UR4, UR7 ;  /* 0x0000000700047c82 */ /* 0x000fe20008000000 */
[----:B---3--:R-:W-:Y:S05]  /*1f70*/  BRA.U UP0, `(.L_x_32) ;  /* 0xfffffffd00487547 */ /* 0x008fea000b83ffff */
.L_x_26:
[----:B------:R-:W-:Y:S01]  /*1f80*/  ULEA UR4, UR7, UR21, 0x3 ;  /* 0x0000001507047291 */ /* 0x000fe2000f8e18ff */
[----:B-1----:R-:W-:Y:S01]  /*1f90*/  SHF.L.U32 R0, R12, 0x1f, RZ ;  /* 0x0000001f0c007819 */ /* 0x002fe200000006ff */
[----:B------:R-:W-:Y:S01]  /*1fa0*/  @!P1 SYNCS.ARRIVE.TRANS64.A1T0 RZ, [UR21+0x138], RZ ;  /* 0x000138ffffff99a7 */ /* 0x000fe20008100015 */
[----:B------:R-:W-:-:S06]  /*1fb0*/  UISETP.GT.AND UP0, UPT, UR45, UR44, UPT ;  /* 0x0000002c2d00728c */ /* 0x000fcc000bf04270 */
[----:B--2-4-:R1:W2:Y:S03]  /*1fc0*/  SYNCS.PHASECHK.TRANS64.TRYWAIT P0, [UR4+0x88], R0 ;  /* 0x00008800ff0075a7 */ /* 0x0142a60008001104 */
[----:B------:R-:W-:Y:S05]  /*1fd0*/  BRA.U !UP0, `(.L_x_33) ;  /* 0x0000000108bc7547 */ /* 0x000fea000b800000 */
[----:B------:R-:W-:Y:S01]  /*1fe0*/  UIADD3 UR13, UPT, UPT, UR47, UR6, URZ ;  /* 0x000000062f0d7290 */ /* 0x000fe2000fffe0ff */
[----:B------:R-:W-:-:S11]  /*1ff0*/  UMOV UR4, UR7 ;  /* 0x0000000700047c82 */ /* 0x000fd60008000000 */
.L_x_39:
[----:B------:R-:W-:Y:S01]  /*2000*/  ULEA UR17, UR4, UR21, 0x3 ;  /* 0x0000001504117291 */ /* 0x000fe2000f8e18ff */
[----:B--2---:R-:W-:Y:S01]  /*2010*/  @!P3 MOV R2, 0x3000 ;  /* 0x000030000002b802 */ /* 0x004fe20000000f00 */
[----:B--2-4-:R-:W-:Y:S10]  /*2020*/  @P0 BRA `(.L_x_34) ;  /* 0x00000000000c0947 */ /* 0x014ff40003800000 */
[----:B------:R-:W-:-:S04]  /*2030*/  SHF.L.U32 R3, R12, 0x1f, RZ ;  /* 0x0000001f0c037819 */ /* 0x000fc800000006ff */
[----:B------:R-:W2:Y:S02]  /*2040*/  SYNCS.PHASECHK.TRANS64.TRYWAIT P0, [UR17+0x88], R3 ;  /* 0x00008803ff0075a7 */ /* 0x000ea40008001111 */
[----:B--2---:R-:W-:Y:S05]  /*2050*/  @!P0 BRA `(.L_x_35) ;  /* 0x00000060008c8947 */ /* 0x004fea0003800000 */
.L_x_34:
[----:B------:R2:W-:Y:S01]  /*2060*/  @!P3 SYNCS.ARRIVE.TRANS64 RZ, [UR17], R2 ;  /* 0x00000002ffffb9a7 */ /* 0x0005e20008000011 */
[----:B------:R-:W-:-:S04]  /*2070*/  ULOP3.LUT UR5, UR25, 0x2, URZ, 0xfc, !UPT ;  /* 0x0000000219057892 */ /* 0x000fc8000f8efcff */
[----:B------:R-:W-:-:S09]  /*2080*/  UISETP.NE.AND UP0, UPT, UR5, 0x2, UPT ;  /* 0x000000020500788c */ /* 0x000fd2000bf05270 */
[----:B------:R-:W-:Y:S05]  /*2090*/  BRA.U UP0, `(.L_x_36) ;  /* 0x0000000100047547 */ /* 0x000fea000b800000 */
[----:B------:R-:W-:Y:S05]  /*20a0*/  BPT.TRAP 0x1 ;  /* 0x000000040000795c */ /* 0x000fea0000300000 */
.L_x_36:
[----:B------:R-:W-:Y:S04]  /*20b0*/  BSSY.RECONVERGENT B0, `(.L_x_37) ;  /* 0x0000003000007945 */ /* 0x000fe80003800200 */
[----:B------:R-:W-:Y:S05]  /*20c0*/  @P2 BRA `(.L_x_38) ;  /* 0x0000000000042947 */ /* 0x000fea0003800000 */
[----:B------:R-:W-:Y:S05]  /*20d0*/  BPT.TRAP 0x1 ;  /* 0x000000040000795c */ /* 0x000fea0000300000 */
.L_x_38:
[----:B------:R-:W-:Y:S05]  /*20e0*/  BSYNC.RECONVERGENT B0 ;  /* 0x0000000000007941 */ /* 0x000fea0003800200 */
.L_x_37:
[----:B------:R-:W-:Y:S02]  /*20f0*/  UIADD3 UR5, UPT, UPT, UR4, 0x1, URZ ;  /* 0x0000000104057890 */ /* 0x000fe4000fffe0ff */
[----:B------:R-:W-:Y:S02]  /*2100*/  UIADD3 UR14, UP1, UPT, UR28, 0x80, URZ ;  /* 0x000000801c0e7890 */ /* 0x000fe4000ff3e0ff */
[----:B------:R-:W-:Y:S02]  /*2110*/  UISETP.NE.AND UP0, UPT, UR5, 0x11, UPT ;  /* 0x000000110500788c */ /* 0x000fe4000bf05270 */
[----:B------:R-:W-:Y:S02]  /*2120*/  ULEA UR16, UR4, UR38, 0xc ;  /* 0x0000002604107291 */ /* 0x000fe4000f8e60ff */
[----:B------:R-:W-:Y:S02]  /*2130*/  USEL UR8, URZ, 0x1, UP0 ;  /* 0x00000001ff087887 */ /* 0x000fe40008000000 */
[----:B------:R-:W-:-:S02]  /*2140*/  USEL UR7, UR5, URZ, UP0 ;  /* 0x000000ff05077287 */ /* 0x000fc40008000000 */
[----:B------:R-:W-:Y:S02]  /*2150*/  UIADD3 UR22, UP0, UPT, UR28, 0x180, URZ ;  /* 0x000001801c167890 */ /* 0x000fe4000ff1e0ff */
[----:B------:R-:W-:Y:S01]  /*2160*/  ULEA UR5, UR7, UR21, 0x3 ;  /* 0x0000001507057291 */ /* 0x000fe2000f8e18ff */
[----:B------:R-:W-:Y:S01]  /*2170*/  LOP3.LUT R12, R12, UR8, RZ, 0x3c, !PT ;  /* 0x000000080c0c7c12 */ /* 0x000fe2000f8e3cff */
[----:B------:R-:W-:Y:S02]  /*2180*/  ULEA UR8, UR4, UR37, 0xd ;  /* 0x0000002504087291 */ /* 0x000fe4000f8e68ff */
[----:B------:R-:W-:Y:S01]  /*2190*/  USHF.L.U32 UR18, UR6, 0x6, URZ ;  /* 0x0000000606127899 */ /* 0x000fe200080006ff */
[----:B-1----:R-:W-:Y:S01]  /*21a0*/  SHF.L.U32 R0, R12, 0x1f, RZ ;  /* 0x0000001f0c007819 */ /* 0x002fe200000006ff */
[----:B------:R-:W-:Y:S02]  /*21b0*/  UPRMT UR4, URZ, 0x5410, UR27 ;  /* 0x00005410ff047896 */ /* 0x000fe4000800001b */
[----:B------:R-:W-:Y:S01]  /*21c0*/  UIADD3.X UR15, UPT, UPT, URZ, UR29, URZ, UP1, !UPT ;  /* 0x0000001dff0f7290 */ /* 0x000fe20008ffe4ff */
[----:B------:R3:W4:Y:S01]  /*21d0*/  SYNCS.PHASECHK.TRANS64.TRYWAIT P0, [UR5+0x88], R0 ;  /* 0x00008800ff0075a7 */ /* 0x0007220008001105 */
[----:B------:R-:W-:-:S02]  /*21e0*/  UPRMT UR5, URZ, 0x5410, UR26 ;  /* 0x00005410ff057896 */ /* 0x000fc4000800001a */
[----:B------:R-:W-:Y:S01]  /*21f0*/  UIADD3.X UR23, UPT, UPT, URZ, UR29, URZ, UP0, !UPT ;  /* 0x0000001dff177290 */ /* 0x000fe200087fe4ff */
[----:B------:R-:W-:Y:S01]  /*2200*/  UMOV UR32, 0x0 ;  /* 0x0000000000207882 */ /* 0x000fe20000000000 */
[----:B------:R-:W-:Y:S01]  /*2210*/  UMOV UR33, 0x10000000 ;  /* 0x1000000000217882 */ /* 0x000fe20000000000 */
[----:B------:R-:W-:Y:S01]  /*2220*/  UMOV UR19, UR35 ;  /* 0x0000002300137c82 */ /* 0x000fe20008000000 */
[----:B------:R-:W-:Y:S01]  /*2230*/  UMOV UR20, UR36 ;  /* 0x0000002400147c82 */ /* 0x000fe20008000000 */
[----:B------:R-:W-:Y:S01]  /*2240*/  UMOV UR12, UR36 ;  /* 0x00000024000c7c82 */ /* 0x000fe20008000000 */
[----:B------:R-:W-:Y:S01]  /*2250*/  UMOV UR9, UR17 ;  /* 0x0000001100097c82 */ /* 0x000fe20008000000 */
[----:B------:R-:W-:Y:S01]  /*2260*/  UMOV UR10, UR18 ;  /* 0x00000012000a7c82 */ /* 0x000fe20008000000 */
[----:B------:R1:W-:Y:S01]  /*2270*/  UTMALDG.3D.MULTICAST [UR16], [UR14], UR4, desc[UR32] ;  /* 0x000020100e0073b4 */ /* 0x0003e20008011804 */
[----:B------:R-:W-:-:S04]  /*2280*/  UIADD3 UR6, UPT, UPT, UR6, 0x1, URZ ;  /* 0x0000000106067890 */ /* 0x000fc8000fffe0ff */
[----:B------:R-:W-:Y:S01]  /*2290*/  UISETP.NE.AND UP0, UPT, UR6, UR13, UPT ;  /* 0x0000000d0600728c */ /* 0x000fe2000bf05270 */
[----:B------:R3:W-:Y:S01]  /*22a0*/  UTMALDG.3D.MULTICAST [UR8], [UR22], UR5, desc[UR32] ;  /* 0x00002008160073b4 */ /* 0x0007e20008011805 */
[----:B-1----:R-:W-:-:S07]  /*22b0*/  UMOV UR4, UR7 ;  /* 0x0000000700047c82 */ /* 0x002fce0008000000 */
[----:B---3--:R-:W-:Y:S05]  /*22c0*/  BRA.U UP0, `(.L_x_39) ;  /* 0xfffffffd004c7547 */ /* 0x008fea000b83ffff */
.L_x_33:
[C---:B------:R-:W-:Y:S01]  /*22d0*/  LEA R3, R11.reuse, UR21, 0x3 ;  /* 0x000000150b037c11 */ /* 0x040fe2000f8e18ff */
[----:B------:R-:W-:Y:S01]  /*22e0*/  NOP ;  /* 0x0000000000007918 */ /* 0x000fe20000000000 */
[----:B-1----:R-:W-:Y:S02]  /*22f0*/  SHF.L.U32 R0, R10, 0x1f, RZ ;  /* 0x0000001f0a007819 */ /* 0x002fe400000006ff */
[----:B------:R-:W-:Y:S02]  /*2300*/  LEA R5, R11, UR21, 0x4 ;  /* 0x000000150b057c11 */ /* 0x000fe4000f8e20ff */
[----:B--2-4-:R-:W1:Y:S02]  /*2310*/  SYNCS.PHASECHK.TRANS64.TRYWAIT P0, [R3+URZ+0x140], R0 ;  /* 0x00014000030075a7 */ /* 0x014e6400080011ff */
[----:B-1----:R-:W-:Y:S05]  /*2320*/  @!P0 BRA `(.L_x_40) ;  /* 0x0000005c00f08947 */ /* 0x002fea0003800000 */
.L_x_129:
[----:B------:R-:W2:Y:S01]  /*2330*/  LDS.128 R4, [R5+0x1d0] ;  /* 0x0001d00005047984 */ /* 0x000ea20000000c00 */
[----:B------:R-:W-:Y:S01]  /*2340*/  UISETP.GE.AND UP0, UPT, UR42, 0x1, UPT ;  /* 0x000000012a00788c */ /* 0x000fe2000bf06270 */
[----:B------:R-:W-:Y:S01]  /*2350*/  @!PT LDS RZ, [RZ] ;  /* 0x00000000fffff984 */ /* 0x000fe20000000800 */
[----:B------:R-:W-:Y:S01]  /*2360*/  @!PT LDS RZ, [RZ] ;  /* 0x00000000fffff984 */ /* 0x000fe20000000800 */
[----:B------:R-:W-:Y:S01]  /*2370*/  @!PT LDS RZ, [RZ] ;  /* 0x00000000fffff984 */ /* 0x000fe20000000800 */
[----:B------:R-:W-:Y:S01]  /*2380*/  @!PT LDS RZ, [RZ] ;  /* 0x00000000fffff984 */ /* 0x000fe20000000800 */
[----:B------:R3:W-:Y:S06]  /*2390*/  MEMBAR.ALL.CTA ;  /* 0x0000000000007992 */ /* 0x0007ec0000008000 */
[----:B---3--:R-:W3:Y:S01]  /*23a0*/  FENCE.VIEW.ASYNC.S ;  /* 0x00000000000073c6 */ /* 0x008ee20000000000 */
[----:B--2---:R-:W-:-:S13]  /*23b0*/  LOP3.LUT P0, RZ, R6, 0x1, RZ, 0xc0, !PT ;  /* 0x0000000106ff7812 */ /* 0x004fda000780c0ff */
[----:B---3--:R-:W-:Y:S01]  /*23c0*/  VOTEU.ANY UP1, P0 ;  /* 0x0000000000ff7886 */ /* 0x008fe20000020100 */
[----:B------:R-:W-:-:S13]  /*23d0*/  PLOP3.LUT P0, PT, PT, PT, UP1, 0x80, 0x8 ;  /* 0x000000000008781c */ /* 0x000fda0003f0f018 */
[----:B-1----:R-:W-:Y:S02]  /*23e0*/  @P0 LOP3.LUT R0, R5, 0xffff, RZ, 0xc0, !PT ;  /* 0x0000ffff05000812 */ /* 0x002fe400078ec0ff */
[----:B------:R-:W-:Y:S02]  /*23f0*/  @P0 MOV R2, R4 ;  /* 0x0000000400020202 */ /* 0x000fe40000000f00 */
[----:B------:R-:W-:Y:S01]  /*2400*/  @P0 R2UR UR5, R0 ;  /* 0x00000000000502ca */ /* 0x000fe200000e0000 */
[----:B------:R-:W-:Y:S01]  /*2410*/  VIADD R0, R3, 0x150 ;  /* 0x0000015003007836 */ /* 0x000fe20000000000 */
[----:B------:R-:W-:Y:S02]  /*2420*/  @P0 SHF.R.U32.HI R4, RZ, 0x10, R5 ;  /* 0x00000010ff040819 */ /* 0x000fe40000011605 */
[----:B------:R-:W-:Y:S02]  /*2430*/  @P0 R2UR UR6, R2 ;  /* 0x00000000020602ca */ /* 0x000fe400000e0000 */
[----:B------:R-:W-:-:S02]  /*2440*/  PRMT R0, RZ, 0x654, R0 ;  /* 0x00000654ff007816 */ /* 0x000fc40000000000 */
[----:B------:R-:W-:Y:S02]  /*2450*/  @P0 R2UR UR4, R4 ;  /* 0x00000000040402ca */ /* 0x000fe400000e0000 */
[----:B------:R1:W-:Y:S03]  /*2460*/  SYNCS.ARRIVE.TRANS64.RED.A1T0 RZ, [R0+URZ], RZ ;  /* 0x000000ff00ff79a7 */ /* 0x0003e600081004ff */
[----:B------:R-:W-:-:S04]  /*2470*/  @UP1 UMOV UR39, UR5 ;  /* 0x0000000500271c82 */ /* 0x000fc80008000000 */
[----:B------:R-:W-:-:S04]  /*2480*/  @UP1 UMOV UR40, UR6 ;  /* 0x0000000600281c82 */ /* 0x000fc80008000000 */
[----:B------:R-:W-:Y:S01]  /*2490*/  @UP1 UMOV UR36, UR4 ;  /* 0x0000000400241c82 */ /* 0x000fe20008000000 */
[----:B------:R-:W-:Y:S05]  /*24a0*/  BRA.U !UP0, `(.L_x_41) ;  /* 0x0000000108d47547 */ /* 0x000fea000b800000 */
[----:B------:R-:W2:Y:S01]  /*24b0*/  LDCU.128 UR12, c[0x0][0xb10] ;  /* 0x00016200ff0c77ac */ /* 0x000ea20008000c00 */
[----:B------:R-:W3:Y:S01]  /*24c0*/  LDCU UR22, c[0x0][0xb20] ;  /* 0x00016400ff1677ac */ /* 0x000ee20008000800 */
[----:B------:R-:W4:Y:S01]  /*24d0*/  LDCU UR20, c[0x0][0xb0c] ;  /* 0x00016180ff1477ac */ /* 0x000f220008000800 */
[----:B------:R-:W1:Y:S01]  /*24e0*/  LDCU.64 UR8, c[0x0][0xb28] ;  /* 0x00016500ff0877ac */ /* 0x000e620008000a00 */
[----:B------:R-:W-:Y:S02]  /*24f0*/  UISETP.NE.AND UP3, UPT, UR42, 0x1, UPT ;  /* 0x000000012a00788c */ /* 0x000fe4000bf65270 */
[----:B--2---:R-:W-:Y:S02]  /*2500*/  UIMAD.WIDE.U32 UR10, UR41, UR15, URZ ;  /* 0x0000000f290a72a5 */ /* 0x004fe4000f8e00ff */
[----:B------:R-:W-:Y:S02]  /*2510*/  UIMAD.WIDE.U32 UR4, UR43, UR12, URZ ;  /* 0x0000000c2b0472a5 */ /* 0x000fe4000f8e00ff */
[----:B------:R-:W-:-:S02]  /*2520*/  UISETP.NE.AND UP0, UPT, UR14, 0x1, UPT ;  /* 0x000000010e00788c */ /* 0x000fc4000bf05270 */
[----:B------:R-:W-:Y:S01]  /*2530*/  UIMAD.WIDE.U32 UR18, UR39, UR15, URZ ;  /* 0x0000000f271272a5 */ /* 0x000fe2000f8e00ff */
[----:B------:R-:W-:Y:S02]  /*2540*/  UMOV UR10, UR11 ;  /* 0x0000000b000a7c82 */ /* 0x000fe40008000000 */
[----:B------:R-:W-:Y:S01]  /*2550*/  UMOV UR4, UR5 ;  /* 0x0000000500047c82 */ /* 0x000fe20008000000 */
[----:B---3--:R-:W-:Y:S02]  /*2560*/  USHF.R.U32.HI UR10, URZ, UR22, UR10 ;  /* 0x00000016ff0a7299 */ /* 0x008fe4000801160a */
[----:B----4-:R-:W-:Y:S02]  /*2570*/  UISETP.NE.AND UP2, UPT, UR20, 0x1, UPT ;  /* 0x000000011400788c */ /* 0x010fe4000bf45270 */
[----:B------:R-:W-:Y:S02]  /*2580*/  USHF.R.U32.HI UR4, URZ, UR13, UR4 ;  /* 0x0000000dff047299 */ /* 0x000fe40008011604 */
[----:B------:R-:W-:-:S02]  /*2590*/  USEL UR5, UR41, UR10, !UP0 ;  /* 0x0000000a29057287 */ /* 0x000fc4000c000000 */
[----:B------:R-:W-:Y:S02]  /*25a0*/  USEL UR6, UR43, UR4, !UP2 ;  /* 0x000000042b067287 */ /* 0x000fe4000d000000 */
[----:B-1----:R-:W-:Y:S01]  /*25b0*/  UIMAD.WIDE.U32 UR10, UR5, UR8, URZ ;  /* 0x00000008050a72a5 */ /* 0x002fe2000f8e00ff */
[----:B------:R-:W-:Y:S01]  /*25c0*/  UMOV UR4, UR19 ;  /* 0x0000001300047c82 */ /* 0x000fe20008000000 */
[----:B------:R-:W-:Y:S02]  /*25d0*/  UIMAD.WIDE.U32 UR16, UR40, UR12, URZ ;  /* 0x0000000c281072a5 */ /* 0x000fe4000f8e00ff */
[----:B------:R-:W-:-:S03]  /*25e0*/  UIMAD.WIDE.U32 UR18, UR6, UR8, URZ ;  /* 0x00000008061272a5 */ /* 0x000fc6000f8e00ff */
[----:B------:R-:W-:Y:S01]  /*25f0*/  UMOV UR10, UR11 ;  /* 0x0000000b000a7c82 */ /* 0x000fe20008000000 */
[----:B------:R-:W-:Y:S02]  /*2600*/  USHF.R.U32.HI UR4, URZ, UR22, UR4 ;  /* 0x00000016ff047299 */ /* 0x000fe40008011604 */
[----:B------:R-:W-:Y:S01]  /*2610*/  @UP3 USHF.R.U32.HI UR5, URZ, UR9, UR10 ;  /* 0x00000009ff053299 */ /* 0x000fe2000801160a */
[----:B------:R-:W-:Y:S01]  /*2620*/  UMOV UR16, UR17 ;  /* 0x0000001100107c82 */ /* 0x000fe20008000000 */
[----:B------:R-:W-:Y:S01]  /*2630*/  UMOV UR18, UR19 ;  /* 0x0000001300127c82 */ /* 0x000fe20008000000 */
[----:B------:R-:W-:Y:S02]  /*2640*/  USHF.R.U32.HI UR13, URZ, UR13, UR16 ;  /* 0x0000000dff0d7299 */ /* 0x000fe40008011610 */
[----:B------:R-:W-:Y:S02]  /*2650*/  USEL UR4, UR39, UR4, !UP0 ;  /* 0x0000000427047287 */ /* 0x000fe4000c000000 */
[----:B------:R-:W-:-:S02]  /*2660*/  @UP3 USHF.R.U32.HI UR6, URZ, UR9, UR18 ;  /* 0x00000009ff063299 */ /* 0x000fc40008011612 */
[----:B------:R-:W-:Y:S02]  /*2670*/  UIMAD UR10, UR42, UR5, URZ ;  /* 0x000000052a0a72a4 */ /* 0x000fe4000f8e02ff */
[----:B------:R-:W-:Y:S02]  /*2680*/  USEL UR5, UR40, UR13, !UP2 ;  /* 0x0000000d28057287 */ /* 0x000fe4000d000000 */
[----:B------:R-:W-:Y:S02]  /*2690*/  UIMAD UR12, UR42, UR6, URZ ;  /* 0x000000062a0c72a4 */ /* 0x000fe4000f8e02ff */
[----:B------:R-:W-:Y:S02]  /*26a0*/  UISETP.GE.AND UP0, UPT, UR4, UR10, UPT ;  /* 0x0000000a0400728c */ /* 0x000fe4000bf06270 */
[----:B------:R-:W-:Y:S02]  /*26b0*/  UIMAD.WIDE.U32 UR10, UR4, UR8, URZ ;  /* 0x00000008040a72a5 */ /* 0x000fe4000f8e00ff */
[----:B------:R-:W-:-:S02]  /*26c0*/  UISETP.GE.OR UP0, UPT, UR5, UR12, UP0 ;  /* 0x0000000c0500728c */ /* 0x000fc40008706670 */
        /* <DEDUP_REMOVED lines=19> */
.L_x_41:
[----:B------:R-:W2:Y:S02]  /*2800*/  LDCU UR4, c[0x0][0xb30] ;  /* 0x00016600ff0477ac */ /* 0x000ea40008000800 */
[----:B--2---:R-:W-:-:S09]  /*2810*/  UISETP.NE.AND UP0, UPT, UR4, 0x1, UPT ;  /* 0x000000010400788c */ /* 0x004fd2000bf05270 */
[----:B------:R-:W-:Y:S05]  /*2820*/  BRA.U UP0, `(.L_x_42) ;  /* 0x0000000100447547 */ /* 0x000fea000b800000 */
        /* <DEDUP_REMOVED lines=17> */
.L_x_42:
[----:B------:R-:W-:Y:S01]  /*2940*/  VIADD R11, R11, 0x1 ;  /* 0x000000010b0b7836 */ /* 0x000fe20000000000 */
[----:B------:R-:W-:Y:S01]  /*2950*/  PLOP3.LUT P1, PT, PT, PT, PT, 0x80, 0x8 ;  /* 0x000000000008781c */ /* 0x000fe20003f2f070 */
[----:B------:R-:W-:Y:S02]  /*2960*/  UIADD3 UR16, UPT, UPT, UR40, UR59, URZ ;  /* 0x0000003b28107290 */ /* 0x000fe4000fffe0ff */
[----:B------:R-:W-:Y:S01]  /*2970*/  UIADD3 UR20, UPT, UPT, UR39, UR62, URZ ;  /* 0x0000003e27147290 */ /* 0x000fe2000fffe0ff */
[----:B------:R-:W-:-:S04]  /*2980*/  ISETP.NE.AND P0, PT, R11, 0x2, PT ;  /* 0x000000020b00780c */ /* 0x000fc80003f05270 */
[----:B------:R-:W-:Y:S02]  /*2990*/  SEL R3, RZ, 0x1, P0 ;  /* 0x00000001ff037807 */ /* 0x000fe40000000000 */
[----:B------:R-:W-:Y:S02]  /*29a0*/  SEL R11, R11, RZ, P0 ;  /* 0x000000ff0b0b7207 */ /* 0x000fe40000000000 */
[----:B------:R-:W-:Y:S01]  /*29b0*/  LOP3.LUT R10, R10, R3, RZ, 0x3c, !PT ;  /* 0x000000030a0a7212 */ /* 0x000fe200078e3cff */
[----:B------:R-:W-:Y:S06]  /*29c0*/  BRA.U UP1, `(.L_x_43) ;  /* 0xfffffff101547547 */ /* 0x000fec000b83ffff */
[----:B------:R-:W-:Y:S01]  /*29d0*/  UIADD3 UR21, UPT, UPT, UR21, 0x88, URZ ;  /* 0x0000008815157890 */ /* 0x000fe2000fffe0ff */
[----:B------:R-:W-:-:S03]  /*29e0*/  SHF.L.U32 R3, R12, 0x1f, RZ ;  /* 0x0000001f0c037819 */ /* 0x000fc600000006ff */
[----:B------:R-:W-:-:S09]  /*29f0*/  ULEA UR4, UR7, UR21, 0x3 ;  /* 0x0000001507047291 */ /* 0x000fd2000f8e18ff */
[----:B------:R-:W2:Y:S02]  /*2a00*/  SYNCS.PHASECHK.TRANS64.TRYWAIT P0, [UR4], R3 ;  /* 0x00000003ff0075a7 */ /* 0x000ea40008001104 */
[----:B--2---:R-:W-:Y:S05]  /*2a10*/  @!P0 BRA `(.L_x_44) ;  /* 0x0000005800488947 */ /* 0x004fea0003800000 */
.L_x_131:
[----:B------:R-:W-:-:S04]  /*2a20*/  UIADD3 UR4, UPT, UPT, UR7, 0x1, URZ ;  /* 0x0000000107047890 */ /* 0x000fc8000fffe0ff */
[----:B------:R-:W-:-:S04]  /*2a30*/  UISETP.NE.AND UP0, UPT, UR4, 0x11, UPT ;  /* 0x000000110400788c */ /* 0x000fc8000bf05270 */
[----:B------:R-:W-:Y:S02]  /*2a40*/  USEL UR6, URZ, 0x1, UP0 ;  /* 0x00000001ff067887 */ /* 0x000fe40008000000 */
[----:B------:R-:W-:-:S04]  /*2a50*/  USEL UR4, UR4, URZ, UP0 ;  /* 0x000000ff04047287 */ /* 0x000fc80008000000 */
[----:B------:R-:W-:Y:S01]  /*2a60*/  ULEA UR5, UR4, UR21, 0x3 ;  /* 0x0000001504057291 */ /* 0x000fe2000f8e18ff */
[----:B------:R-:W-:-:S04]  /*2a70*/  LOP3.LUT R2, R12, UR6, RZ, 0x3c, !PT ;  /* 0x000000060c027c12 */ /* 0x000fc8000f8e3cff */
[----:B-1----:R-:W-:-:S04]  /*2a80*/  SHF.L.U32 R3, R2, 0x1f, RZ ;  /* 0x0000001f02037819 */ /* 0x002fc800000006ff */
[----:B------:R-:W1:Y:S02]  /*2a90*/  SYNCS.PHASECHK.TRANS64.TRYWAIT P0, [UR5], R3 ;  /* 0x00000003ff0075a7 */ /* 0x000e640008001105 */
[----:B-1----:R-:W-:Y:S05]  /*2aa0*/  @!P0 BRA `(.L_x_45) ;  /* 0x00000058003c8947 */ /* 0x002fea0003800000 */
.L_x_133:
        /* <DEDUP_REMOVED lines=9> */
.L_x_135:
        /* <DEDUP_REMOVED lines=9> */
.L_x_137:
        /* <DEDUP_REMOVED lines=9> */
.L_x_139:
        /* <DEDUP_REMOVED lines=9> */
.L_x_141:
        /* <DEDUP_REMOVED lines=9> */
.L_x_143:
        /* <DEDUP_REMOVED lines=9> */
.L_x_145:
        /* <DEDUP_REMOVED lines=9> */
.L_x_147:
        /* <DEDUP_REMOVED lines=9> */
.L_x_149:
        /* <DEDUP_REMOVED lines=9> */
.L_x_151:
        /* <DEDUP_REMOVED lines=9> */
.L_x_153:
        /* <DEDUP_REMOVED lines=9> */
.L_x_155:
        /* <DEDUP_REMOVED lines=9> */
.L_x_157:
        /* <DEDUP_REMOVED lines=9> */
.L_x_159:
        /* <DEDUP_REMOVED lines=9> */
.L_x_161:
[----:B------:R-:W-:-:S04]  /*3290*/  UIADD3 UR4, UPT, UPT, UR4, 0x1, URZ ;  /* 0x0000000104047890 */ /* 0x000fc8000fffe0ff */
[----:B------:R-:W-:-:S04]  /*32a0*/  UISETP.NE.AND UP0, UPT, UR4, 0x11, UPT ;  /* 0x000000110400788c */ /* 0x000fc8000bf05270 */
[----:B------:R-:W-:Y:S02]  /*32b0*/  USEL UR5, URZ, 0x1, UP0 ;  /* 0x00000001ff057887 */ /* 0x000fe40008000000 */
[----:B------:R-:W-:-:S04]  /*32c0*/  USEL UR4, UR4, URZ, UP0 ;  /* 0x000000ff04047287 */ /* 0x000fc80008000000 */
[----:B------:R-:W-:Y:S01]  /*32d0*/  ULEA UR4, UR4, UR21, 0x3 ;  /* 0x0000001504047291 */ /* 0x000fe2000f8e18ff */
[----:B-1----:R-:W-:-:S04]  /*32e0*/  LOP3.LUT R3, R2, UR5, RZ, 0x3c, !PT ;  /* 0x0000000502037c12 */ /* 0x002fc8000f8e3cff */
[----:B------:R-:W-:Y:S01]  /*32f0*/  SHF.L.U32 R3, R3, 0x1f, RZ ;  /* 0x0000001f03037819 */ /* 0x000fe200000006ff */
[----:B------:R-:W-:-:S07]  /*3300*/  IMAD.U32 R0, RZ, RZ, UR4 ;  /* 0x00000004ff007e24 */ /* 0x000fce000f8e00ff */
.L_x_60:
[----:B-1----:R1:W2:Y:S02]  /*3310*/  SYNCS.PHASECHK.TRANS64.TRYWAIT P0, [R0+URZ], R3 ;  /* 0x00000003000075a7 */ /* 0x0022a400080011ff */
[----:B--2---:R-:W-:Y:S05]  /*3320*/  @!P0 NANOSLEEP.SYNCS 0x989680 ;  /* 0x009896800000895d */ /* 0x004fea0003900000 */
[----:B------:R-:W2:Y:S02]  /*3330*/  @!P0 SYNCS.PHASECHK.TRANS64 P0, [R0+URZ], R3 ;  /* 0x00000003000085a7 */ /* 0x000ea400080010ff */
[----:B--2---:R-:W-:Y:S05]  /*3340*/  @P0 EXIT ;  /* 0x000000000000094d */ /* 0x004fea0003800000 */
[----:B------:R-:W-:Y:S05]  /*3350*/  BRA `(.L_x_60) ;  /* 0xfffffffc00ec7947 */ /* 0x000fea000383ffff */
.L_x_23:
[----:B------:R-:W2:Y:S02]  /*3360*/  S2UR UR4, SR_CgaCtaId ;  /* 0x00000000000479c3 */ /* 0x000ea40000008800 */
[----:B--2---:R-:W-:-:S04]  /*3370*/  UISETP.NE.AND UP0, UPT, UR4, URZ, UPT ;  /* 0x000000ff0400728c */ /* 0x004fc8000bf05270 */
[----:B------:R-:W-:-:S09]  /*3380*/  UISETP.NE.OR UP0, UPT, UR17, 0x1, UP0 ;  /* 0x000000011100788c */ /* 0x000fd20008705670 */
[----:B------:R-:W-:Y:S05]  /*3390*/  BRA.U UP0, `(.L_x_61) ;  /* 0x00000005004c7547 */ /* 0x000fea000b800000 */
[----:B------:R-:W2:Y:S01]  /*33a0*/  S2UR UR5, SR_CgaCtaId ;  /* 0x00000000000579c3 */ /* 0x000ea20000008800 */
[----:B------:R-:W-:Y:S01]  /*33b0*/  UMOV UR4, 0x400 ;  /* 0x0000040000047882 */ /* 0x000fe20000000000 */
[----:B------:R-:W-:Y:S01]  /*33c0*/  ISETP.GE.U32.AND P2, PT, R0, 0x4, PT ;  /* 0x000000040000780c */ /* 0x000fe20003f46070 */
[----:B------:R-:W-:Y:S01]  /*33d0*/  IMAD.MOV.U32 R12, RZ, RZ, 0x1 ;  /* 0x00000001ff0c7424 */ /* 0x000fe200078e00ff */
[----:B------:R-:W-:Y:S02]  /*33e0*/  CS2R R10, SRZ ;  /* 0x00000000000a7805 */ /* 0x000fe4000001ff00 */
[----:B------:R-:W-:Y:S01]  /*33f0*/  CS2R R8, SRZ ;  /* 0x0000000000087805 */ /* 0x000fe2000001ff00 */
[----:B--2---:R-:W-:-:S03]  /*3400*/  ULEA UR6, UR5, UR4, 0x18 ;  /* 0x0000000405067291 */ /* 0x004fc6000f8ec0ff */
[----:B------:R-:W-:-:S09]  /*3410*/  UMOV UR5, URZ ;  /* 0x000000ff00057c82 */ /* 0x000fd20008000000 */
.L_x_65:
[----:B------:R-:W-:Y:S02]  /*3420*/  LEA R2, R8, UR6, 0x3 ;  /* 0x0000000608027c11 */ /* 0x000fe4000f8e18ff */
[----:B------:R-:W-:-:S03]  /*3430*/  SHF.L.U32 R5, R9, 0x1f, RZ ;  /* 0x0000001f09057819 */ /* 0x000fc600000006ff */
[----:B------:R-:W-:Y:S01]  /*3440*/  VIADD R4, R2, 0x1b0 ;  /* 0x000001b002047836 */ /* 0x000fe20000000000 */
[----:B------:R-:W2:Y:S02]  /*3450*/  SYNCS.PHASECHK.TRANS64.TRYWAIT P0, [R2+URZ+0x1a0], R5 ;  /* 0x0001a005020075a7 */ /* 0x000ea400080011ff */
[----:B--2---:R-:W-:Y:S05]  /*3460*/  @!P0 BRA `(.L_x_62) ;  /* 0x0000005400348947 */ /* 0x004fea0003800000 */
.L_x_162:
[----:B------:R-:W-:Y:S01]  /*3470*/  ULEA UR4, UR5, UR6, 0x3 ;  /* 0x0000000605047291 */ /* 0x000fe2000f8e18ff */
[----:B------:R-:W-:Y:S02]  /*3480*/  PRMT R4, RZ, 0x654, R4 ;  /* 0x00000654ff047816 */ /* 0x000fe40000000004 */
[----:B--2---:R-:W-:Y:S01]  /*3490*/  SHF.L.U32 R5, R12, 0x1f, RZ ;  /* 0x0000001f0c057819 */ /* 0x004fe200000006ff */
[----:B------:R-:W-:Y:S01]  /*34a0*/  UIADD3 UR7, UPT, UPT, UR4, 0x140, URZ ;  /* 0x0000014004077890 */ /* 0x000fe2000fffe0ff */
[----:B------:R2:W-:Y:S05]  /*34b0*/  SYNCS.ARRIVE.TRANS64.RED.A1T0 RZ, [R4+URZ], RZ ;  /* 0x000000ff04ff79a7 */ /* 0x0005ea00081004ff */
[----:B------:R-:W-:Y:S01]  /*34c0*/  IMAD.U32 R7, RZ, RZ, UR7 ;  /* 0x00000007ff077e24 */ /* 0x000fe2000f8e00ff */
[----:B------:R-:W3:Y:S04]  /*34d0*/  SYNCS.PHASECHK.TRANS64.TRYWAIT P0, [UR4+0x150], R5 ;  /* 0x00015005ff0075a7 */ /* 0x000ee80008001104 */
[----:B------:R-:W-:Y:S01]  /*34e0*/  PRMT R6, R0, 0x654, R7 ;  /* 0x0000065400067816 */ /* 0x000fe20000000007 */
[----:B--2---:R-:W-:Y:S01]  /*34f0*/  @!P2 IMAD.MOV.U32 R4, RZ, RZ, 0x10 ;  /* 0x00000010ff04a424 */ /* 0x004fe200078e00ff */
[----:B---3--:R-:W-:Y:S06]  /*3500*/  @!P0 BRA `(.L_x_63) ;  /* 0x0000005400208947 */ /* 0x008fec0003800000 */
.L_x_164:
[----:B------:R-:W-:Y:S01]  /*3510*/  ULEA UR8, UR5, UR6, 0x4 ;  /* 0x0000000605087291 */ /* 0x000fe2000f8e20ff */
[----:B------:R-:W-:Y:S01]  /*3520*/  SEL R3, R6, R3, !P2 ;  /* 0x0000000306037207 */ /* 0x000fe20005000000 */
[----:B------:R-:W-:Y:S01]  /*3530*/  UIADD3 UR9, UPT, UPT, UR4, 0x140, URZ ;  /* 0x0000014004097890 */ /* 0x000fe2000fffe0ff */
[----:B--2---:R-:W-:Y:S01]  /*3540*/  LEA R2, R11, UR6, 0x3 ;  /* 0x000000060b027c11 */ /* 0x004fe2000f8e18ff */
[----:B------:R-:W-:Y:S01]  /*3550*/  UIADD3 UR8, UPT, UPT, UR8, 0x1d0, URZ ;  /* 0x000001d008087890 */ /* 0x000fe2000fffe0ff */
[----:B------:R-:W-:Y:S01]  /*3560*/  SHF.L.U32 R5, R10, 0x1f, RZ ;  /* 0x0000001f0a057819 */ /* 0x000fe200000006ff */
[----:B------:R2:W-:Y:S01]  /*3570*/  @!P2 SYNCS.ARRIVE.TRANS64.RED RZ, [R3+URZ], R4 ;  /* 0x0000000403ffa9a7 */ /* 0x0005e200080004ff */
[----:B------:R-:W-:Y:S01]  /*3580*/  UIADD3 UR4, UPT, UPT, UR5, 0x1, URZ ;  /* 0x0000000105047890 */ /* 0x000fe2000fffe0ff */
[----:B------:R-:W-:-:S03]  /*3590*/  VIADD R8, R8, 0x1 ;  /* 0x0000000108087836 */ /* 0x000fc60000000000 */
[----:B------:R-:W-:Y:S02]  /*35a0*/  UISETP.NE.AND UP0, UPT, UR4, 0x2, UPT ;  /* 0x000000020400788c */ /* 0x000fe4000bf05270 */
[----:B------:R-:W-:Y:S06]  /*35b0*/  UGETNEXTWORKID.BROADCAST [UR8], [UR9] ;  /* 0x00000000080073ca */ /* 0x000fec0008000100 */
[----:B------:R-:W-:Y:S01]  /*35c0*/  USEL UR7, URZ, 0x1, UP0 ;  /* 0x00000001ff077887 */ /* 0x000fe20008000000 */
[----:B------:R-:W-:Y:S01]  /*35d0*/  ISETP.NE.AND P0, PT, R8, 0x2, PT ;  /* 0x000000020800780c */ /* 0x000fe20003f05270 */
[----:B------:R-:W-:Y:S01]  /*35e0*/  USEL UR5, UR4, URZ, UP0 ;  /* 0x000000ff04057287 */ /* 0x000fe20008000000 */
[----:B------:R-:W3:Y:S03]  /*35f0*/  SYNCS.PHASECHK.TRANS64.TRYWAIT P1, [R2+URZ+0x140], R5 ;  /* 0x00014005020075a7 */ /* 0x000ee600080211ff */
[----:B------:R-:W-:Y:S01]  /*3600*/  LOP3.LUT R12, R12, UR7, RZ, 0x3c, !PT ;  /* 0x000000070c0c7c12 */ /* 0x000fe2000f8e3cff */
[----:B--23--:R-:W-:Y:S07]  /*3610*/  @!P1 BRA `(.L_x_64) ;  /* 0x0000005000f49947 */ /* 0x00cfee0003800000 */
.L_x_165:
[C---:B------:R-:W-:Y:S01]  /*3620*/  LEA R4, R11.reuse, UR6, 0x4 ;  /* 0x000000060b047c11 */ /* 0x040fe2000f8e20ff */
[----:B--2---:R-:W-:Y:S01]  /*3630*/  VIADD R2, R2, 0x150 ;  /* 0x0000015002027836 */ /* 0x004fe20000000000 */
[----:B------:R-:W-:Y:S01]  /*3640*/  SEL R8, R8, RZ, P0 ;  /* 0x000000ff08087207 */ /* 0x000fe20000000000 */
[----:B------:R-:W-:-:S03]  /*3650*/  VIADD R11, R11, 0x1 ;  /* 0x000000010b0b7836 */ /* 0x000fc60000000000 */
[----:B------:R-:W2:Y:S01]  /*3660*/  LDS.128 R4, [R4+0x1d0] ;  /* 0x0001d00004047984 */ /* 0x000ea20000000c00 */
[----:B------:R-:W-:Y:S02]  /*3670*/  PRMT R2, RZ, 0x654, R2 ;  /* 0x00000654ff027816 */ /* 0x000fe40000000002 */
[C---:B------:R-:W-:Y:S01]  /*3680*/  ISETP.NE.AND P1, PT, R11.reuse, 0x2, PT ;  /* 0x000000020b00780c */ /* 0x040fe20003f25270 */
[----:B------:R-:W-:Y:S01]  /*3690*/  @!PT LDS RZ, [RZ] ;  /* 0x00000000fffff984 */ /* 0x000fe20000000800 */
[----:B------:R-:W-:Y:S01]  /*36a0*/  @!PT LDS RZ, [RZ] ;  /* 0x00000000fffff984 */ /* 0x000fe20000000800 */
[----:B------:R-:W-:Y:S01]  /*36b0*/  @!PT LDS RZ, [RZ] ;  /* 0x00000000fffff984 */ /* 0x000fe20000000800 */
[----:B------:R-:W-:Y:S01]  /*36c0*/  @!PT LDS RZ, [RZ] ;  /* 0x00000000fffff984 */ /* 0x000fe20000000800 */
[----:B------:R3:W-:Y:S06]  /*36d0*/  MEMBAR.ALL.CTA ;  /* 0x0000000000007992 */ /* 0x0007ec0000008000 */
[----:B---3--:R-:W3:Y:S01]  /*36e0*/  FENCE.VIEW.ASYNC.S ;  /* 0x00000000000073c6 */ /* 0x008ee20000000000 */
[----:B------:R-:W-:Y:S01]  /*36f0*/  SEL R11, R11, RZ, P1 ;  /* 0x000000ff0b0b7207 */ /* 0x000fe20000800000 */
[----:B---3--:R3:W-:Y:S01]  /*3700*/  SYNCS.ARRIVE.TRANS64.RED.A1T0 RZ, [R2+URZ], RZ ;  /* 0x000000ff02ff79a7 */ /* 0x0087e200081004ff */
[----:B--2---:R-:W-:-:S02]  /*3710*/  LOP3.LUT P3, RZ, R6, 0x1, RZ, 0xc0, !PT ;  /* 0x0000000106ff7812 */ /* 0x004fc4000786c0ff */
[----:B------:R-:W-:-:S04]  /*3720*/  SEL R5, RZ, 0x1, P1 ;  /* 0x00000001ff057807 */ /* 0x000fc80000800000 */
[----:B------:R-:W-:Y:S02]  /*3730*/  LOP3.LUT R10, R10, R5, RZ, 0x3c, !PT ;  /* 0x000000050a0a7212 */ /* 0x000fe400078e3cff */
[----:B---3--:R-:W-:-:S04]  /*3740*/  SEL R2, RZ, 0x1, P0 ;  /* 0x00000001ff027807 */ /* 0x008fc80000000000 */
[----:B------:R-:W-:Y:S01]  /*3750*/  LOP3.LUT R9, R9, R2, RZ, 0x3c, !PT ;  /* 0x0000000209097212 */ /* 0x000fe200078e3cff */
[----:B------:R-:W-:Y:S06]  /*3760*/  @P3 BRA `(.L_x_65) ;  /* 0xfffffffc002c3947 */ /* 0x000fec000383ffff */
[----:B------:R-:W-:Y:S01]  /*3770*/  ULEA UR4, UR5, UR6, 0x3 ;  /* 0x0000000605047291 */ /* 0x000fe2000f8e18ff */
[----:B------:R-:W-:-:S08]  /*3780*/  SHF.L.U32 R3, R12, 0x1f, RZ ;  /* 0x0000001f0c037819 */ /* 0x000fd000000006ff */
[----:B------:R-:W2:Y:S02]  /*3790*/  SYNCS.PHASECHK.TRANS64 P0, [UR4+0x150], R3 ;  /* 0x00015003ff0075a7 */ /* 0x000ea40008001004 */
[----:B--2---:R-:W-:Y:S05]  /*37a0*/  @P0 BRA `(.L_x_66) ;  /* 0x0000000000080947 */ /* 0x004fea0003800000 */
[----:B------:R-:W2:Y:S02]  /*37b0*/  SYNCS.PHASECHK.TRANS64.TRYWAIT P0, [UR4+0x150], R3 ;  /* 0x00015003ff0075a7 */ /* 0x000ea40008001104 */
[----:B--2---:R-:W-:Y:S05]  /*37c0*/  @!P0 BRA `(.L_x_67) ;  /* 0x00000050009c8947 */ /* 0x004fea0003800000 */
.L_x_66:
[----:B------:R-:W-:-:S04]  /*37d0*/  UIADD3 UR7, UPT, UPT, UR5, 0x1, URZ ;  /* 0x0000000105077890 */ /* 0x000fc8000fffe0ff */
[----:B------:R-:W-:-:S04]  /*37e0*/  UISETP.NE.AND UP0, UPT, UR7, 0x2, UPT ;  /* 0x000000020700788c */ /* 0x000fc8000bf05270 */
[----:B------:R-:W-:Y:S02]  /*37f0*/  USEL UR8, URZ, 0x1, UP0 ;  /* 0x00000001ff087887 */ /* 0x000fe40008000000 */
[----:B------:R-:W-:-:S04]  /*3800*/  USEL UR7, UR7, URZ, UP0 ;  /* 0x000000ff07077287 */ /* 0x000fc80008000000 */
[----:B------:R-:W-:Y:S01]  /*3810*/  ULEA UR7, UR7, UR6, 0x3 ;  /* 0x0000000607077291 */ /* 0x000fe2000f8e18ff */
[----:B--2---:R-:W-:-:S04]  /*3820*/  LOP3.LUT R3, R12, UR8, RZ, 0x3c, !PT ;  /* 0x000000080c037c12 */ /* 0x004fc8000f8e3cff */
[----:B------:R-:W-:-:S04]  /*3830*/  SHF.L.U32 R0, R3, 0x1f, RZ ;  /* 0x0000001f03007819 */ /* 0x000fc800000006ff */
[----:B------:R-:W2:Y:S02]  /*3840*/  SYNCS.PHASECHK.TRANS64 P0, [UR7+0x150], R0 ;  /* 0x00015000ff0075a7 */ /* 0x000ea40008001007 */
[----:B-12---:R-:W-:Y:S05]  /*3850*/  @P0 EXIT ;  /* 0x000000000000094d */ /* 0x006fea0003800000 */
[----:B------:R-:W-:Y:S02]  /*3860*/  SHF.L.U32 R3, R3, 0x1f, RZ ;  /* 0x0000001f03037819 */ /* 0x000fe400000006ff */
[----:B------:R-:W-:-:S07]  /*3870*/  MOV R0, UR7 ;  /* 0x0000000700007c02 */ /* 0x000fce0008000f00 */
.L_x_68:
[----:B-1----:R1:W2:Y:S02]  /*3880*/  SYNCS.PHASECHK.TRANS64.TRYWAIT P0, [R0+URZ+0x150], R3 ;  /* 0x00015003000075a7 */ /* 0x0022a400080011ff */
[----:B--2---:R-:W-:Y:S05]  /*3890*/  @!P0 NANOSLEEP.SYNCS 0x989680 ;  /* 0x009896800000895d */ /* 0x004fea0003900000 */
[----:B------:R-:W2:Y:S02]  /*38a0*/  @!P0 SYNCS.PHASECHK.TRANS64 P0, [R0+URZ+0x150], R3 ;  /* 0x00015003000085a7 */ /* 0x000ea400080010ff */
[----:B--2---:R-:W-:Y:S05]  /*38b0*/  @P0 EXIT ;  /* 0x000000000000094d */ /* 0x004fea0003800000 */
[----:B------:R-:W-:Y:S05]  /*38c0*/  BRA `(.L_x_68) ;  /* 0xfffffffc00ec7947 */ /* 0x000fea000383ffff */
.L_x_61:
[----:B------:R-:W-:Y:S05]  /*38d0*/  BRA.U UP4, `(.L_x_69) ;  /* 0x0000000d04a07547 */ /* 0x000fea000b800000 */
[----:B------:R-:W2:Y:S01]  /*38e0*/  S2UR UR7, SR_CgaCtaId ;  /* 0x00000000000779c3 */ /* 0x000ea20000008800 */
[----:B------:R-:W-:Y:S01]  /*38f0*/  UMOV UR4, 0x40 ;  /* 0x0000004000047882 */ /* 0x000fe20000000000 */
[----:B------:R-:W-:Y:S01]  /*3900*/  NOP ;  /* 0x0000000000007918 */ /* 0x000fe20000000000 */
[----:B------:R-:W-:Y:S01]  /*3910*/  UMOV UR6, 0x400 ;  /* 0x0000040000067882 */ /* 0x000fe20000000000 */
[----:B--2---:R-:W-:Y:S02]  /*3920*/  ULEA UR5, UR7, UR4, 0x18 ;  /* 0x0000000407057291 */ /* 0x004fe4000f8ec0ff */
[----:B------:R-:W-:-:S07]  /*3930*/  ULEA UR6, UR7, UR6, 0x18 ;  /* 0x0000000607067291 */ /* 0x000fce000f8ec0ff */
[----:B------:R-:W2:Y:S02]  /*3940*/  LDS.U8 R0, [UR5+0x1c] ;  /* 0x00001c05ff007984 */ /* 0x000ea40008000000 */
[----:B--2---:R-:W-:-:S13]  /*3950*/  ISETP.NE.AND P0, PT, R0, RZ, PT ;  /* 0x000000ff0000720c */ /* 0x004fda0003f05270 */
[----:B------:R-:W-:Y:S05]  /*3960*/  @P0 BRA `(.L_x_70) ;  /* 0x0000000000580947 */ /* 0x000fea0003800000 */
[----:B------:R-:W-:-:S13]  /*3970*/  ELECT P0, URZ, PT ;  /* 0x0000000000ff782f */ /* 0x000fda0003800000 */
[----:B------:R-:W-:Y:S05]  /*3980*/  @!P0 BRA `(.L_x_71) ;  /* 0x0000000000608947 */ /* 0x000fea0003800000 */
[----:B------:R-:W-:Y:S01]  /*3990*/  UMOV UR4, 0x10 ;  /* 0x0000001000047882 */ /* 0x000fe20000000000 */
[----:B------:R-:W-:Y:S01]  /*39a0*/  HFMA2 R0, -RZ, RZ, 0, 5.9604644775390625e-08 ;  /* 0x00000001ff007431 */ /* 0x000fe200000001ff */
[----:B------:R-:W-:-:S03]  /*39b0*/  MOV R3, 0xffff ;  /* 0x0000ffff00037802 */ /* 0x000fc60000000f00 */
[----:B------:R-:W-:Y:S04]  /*39c0*/  DEPBAR.LE SB2, 0x36 ;  /* 0x0000ad800000791a */ /* 0x000fe80000000000 */
[----:B------:R-:W2:Y:S02]  /*39d0*/  UTCATOMSWS.FIND_AND_SET.ALIGN UP0, UR4, UR4 ;  /* 0x00000004000475e3 */ /* 0x000ea40008000800 */
[----:B--2---:R-:W-:Y:S01]  /*39e0*/  MOV R4, UR4 ;  /* 0x0000000400047c02 */ /* 0x004fe20008000f00 */
[----:B------:R-:W-:Y:S06]  /*39f0*/  BRA.U UP0, `(.L_x_72) ;  /* 0x0000000100187547 */ /* 0x000fec000b800000 */
.L_x_73:
[----:B------:R-:W-:Y:S05]  /*3a00*/  NANOSLEEP 0x64 ;  /* 0x000000640000795d */ /* 0x000fea0003800000 */
[----:B------:R-:W-:-:S05]  /*3a10*/  UMOV UR4, 0x10 ;  /* 0x0000001000047882 */ /* 0x000fca0000000000 */
[----:B------:R-:W-:Y:S04]  /*3a20*/  DEPBAR.LE SB2, 0x36 ;  /* 0x0000ad800000791a */ /* 0x000fe80000000000 */
[----:B------:R-:W2:Y:S02]  /*3a30*/  UTCATOMSWS.FIND_AND_SET.ALIGN UP0, UR4, UR4 ;  /* 0x00000004000475e3 */ /* 0x000ea40008000800 */
[----:B--2---:R-:W-:Y:S01]  /*3a40*/  MOV R4, UR4 ;  /* 0x0000000400047c02 */ /* 0x004fe20008000f00 */
[----:B------:R-:W-:Y:S05]  /*3a50*/  BRA.U !UP0, `(.L_x_73) ;  /* 0xfffffffd08e87547 */ /* 0x000fea000b83ffff */
.L_x_72:
[-C--:B------:R-:W-:Y:S02]  /*3a60*/  SHF.L.U32 R3, R3, R4.reuse, RZ ;  /* 0x0000000403037219 */ /* 0x080fe400000006ff */
[----:B------:R-:W-:Y:S01]  /*3a70*/  SHF.L.U32 R0, R0, R4, RZ ;  /* 0x0000000400007219 */ /* 0x000fe200000006ff */
[----:B------:R-:W-:Y:S02]  /*3a80*/  IMAD.SHL.U32 R4, R4, 0x20, RZ ;  /* 0x0000002004047824 */ /* 0x000fe400078e00ff */
[----:B------:R2:W-:Y:S04]  /*3a90*/  ATOMS.OR RZ, [UR5+0x14], R3 ;  /* 0x00001403ffff798c */ /* 0x0005e8000b000005 */
[----:B------:R2:W-:Y:S04]  /*3aa0*/  ATOMS.OR RZ, [UR5+0x18], R0 ;  /* 0x00001800ffff798c */ /* 0x0005e8000b000005 */
[----:B------:R2:W-:Y:S01]  /*3ab0*/  STS [UR6+0x1f0], R4 ;  /* 0x0001f004ff007988 */ /* 0x0005e20008000806 */
[----:B------:R-:W-:Y:S05]  /*3ac0*/  BRA `(.L_x_71) ;  /* 0x0000000000107947 */ /* 0x000fea0003800000 */
.L_x_70:
[----:B------:R-:W-:Y:S02]  /*3ad0*/  MOV R0, 0xffffffff ;  /* 0xffffffff00007802 */ /* 0x000fe40000000f00 */
[----:B------:R-:W-:-:S03]  /*3ae0*/  MOV R4, 0x3b10 ;  /* 0x00003b1000047802 */ /* 0x000fc60000000f00 */
[----:B------:R2:W-:Y:S04]  /*3af0*/  STS [UR6+0x1f0], R0 ;  /* 0x0001f000ff007988 */ /* 0x0005e80008000806 */
[----:B-12--5:R-:W-:Y:S05]  /*3b00*/  CALL.REL.NOINC `($__internal_1_$__cuda_sm10x_tcgen05_guardrail_trap_phase_invalid_during_alloc) ;  /* 0x0000005400587944 */ /* 0x026fea0003c00000 */
.L_x_71:
[----:B------:R-:W-:Y:S05]  /*3b10*/  WARPSYNC.ALL ;  /* 0x0000000000007948 */ /* 0x000fea0003800000 */
[----:B------:R-:W3:Y:S01]  /*3b20*/  S2UR UR4, SR_CgaCtaId ;  /* 0x00000000000479c3 */ /* 0x000ee20000008800 */
[----:B------:R-:W-:Y:S01]  /*3b30*/  UMOV UR17, 0x400 ;  /* 0x0000040000117882 */ /* 0x000fe20000000000 */
[----:B------:R-:W-:-:S06]  /*3b40*/  NOP ;  /* 0x0000000000007918 */ /* 0x000fcc0000000000 */
[----:B------:R-:W-:Y:S06]  /*3b50*/  BAR.ARV 0x6, 0xa0 ;  /* 0x0182800000007b1d */ /* 0x000fec0000002000 */
[----:B------:R-:W4:Y:S01]  /*3b60*/  LDCU UR5, c[0x0][0x38c] ;  /* 0x00007180ff0577ac */ /* 0x000f220008000800 */
[----:B------:R-:W-:Y:S01]  /*3b70*/  LOP3.LUT R2, R2, 0xffff, RZ, 0xc0, !PT ;  /* 0x0000ffff02027812 */ /* 0x000fe200078ec0ff */
[----:B------:R-:W-:Y:S01]  /*3b80*/  IMAD.MOV.U32 R11, RZ, RZ, 0x1 ;  /* 0x00000001ff0b7424 */ /* 0x000fe200078e00ff */
[----:B------:R-:W-:Y:S01]  /*3b90*/  CS2R R8, SRZ ;  /* 0x0000000000087805 */ /* 0x000fe2000001ff00 */
[----:B------:R-:W1:Y:S01]  /*3ba0*/  LDCU UR8, c[0x0][0x38c] ;  /* 0x00007180ff0877ac */ /* 0x000e620008000800 */
[----:B------:R-:W-:Y:S01]  /*3bb0*/  R2UR UR19, R2 ;  /* 0x00000000021372ca */ /* 0x000fe200000e0000 */
[----:B------:R-:W-:Y:S01]  /*3bc0*/  IMAD.MOV.U32 R10, RZ, RZ, RZ ;  /* 0x000000ffff0a7224 */ /* 0x000fe200078e00ff */
[----:B------:R-:W-:Y:S01]  /*3bd0*/  UMOV UR22, URZ ;  /* 0x000000ff00167c82 */ /* 0x000fe20008000000 */
[----:B------:R-:W-:Y:S01]  /*3be0*/  UMOV UR14, URZ ;  /* 0x000000ff000e7c82 */ /* 0x000fe20008000000 */
[----:B---3--:R-:W-:Y:S01]  /*3bf0*/  ULEA UR17, UR4, UR17, 0x18 ;  /* 0x0000001104117291 */ /* 0x008fe2000f8ec0ff */
[----:B------:R-:W-:Y:S01]  /*3c00*/  UMOV UR26, 0x0 ;  /* 0x00000000001a7882 */ /* 0x000fe20000000000 */
[----:B------:R-:W-:-:S02]  /*3c10*/  UMOV UR27, 0x4200010 ;  /* 0x04200010001b7882 */ /* 0x000fc40000000000 */
[----:B------:R-:W-:Y:S02]  /*3c20*/  UIADD3 UR6, UPT, UPT, UR17, 0x4400, URZ ;  /* 0x0000440011067890 */ /* 0x000fe4000fffe0ff */
[----:B------:R-:W-:Y:S02]  /*3c30*/  UIADD3 UR7, UPT, UPT, UR17, 0x15400, URZ ;  /* 0x0001540011077890 */ /* 0x000fe4000fffe0ff */
[----:B----4-:R-:W-:Y:S01]  /*3c40*/  UIADD3 UR5, UPT, UPT, UR5, 0x3f, URZ ;  /* 0x0000003f05057890 */ /* 0x010fe2000fffe0ff */
[----:B--2---:R-:W2:Y:S01]  /*3c50*/  LDS R0, [UR17+0x1f0] ;  /* 0x0001f011ff007984 */ /* 0x004ea20008000800 */
[----:B------:R-:W-:Y:S02]  /*3c60*/  USHF.R.U32.HI UR6, URZ, 0x4, UR6 ;  /* 0x00000004ff067899 */ /* 0x000fe40008011606 */
[----:B------:R-:W-:Y:S02]  /*3c70*/  USHF.R.S32.HI UR4, URZ, 0x1f, UR5 ;  /* 0x0000001fff047899 */ /* 0x000fe40008011405 */
[----:B------:R-:W-:-:S02]  /*3c80*/  ULOP3.LUT UR6, UR6, 0x3fff, URZ, 0xc0, !UPT ;  /* 0x00003fff06067892 */ /* 0x000fc4000f8ec0ff */
[----:B------:R-:W-:Y:S02]  /*3c90*/  ULEA.HI UR4, UR4, UR5, URZ, 0x6 ;  /* 0x0000000504047291 */ /* 0x000fe4000f8f30ff */
[----:B------:R-:W-:Y:S02]  /*3ca0*/  USHF.R.U32.HI UR5, URZ, 0x4, UR7 ;  /* 0x00000004ff057899 */ /* 0x000fe40008011607 */
[----:B------:R-:W-:Y:S02]  /*3cb0*/  USHF.R.S32.HI UR28, URZ, 0x6, UR4 ;  /* 0x00000006ff1c7899 */ /* 0x000fe40008011404 */
[----:B------:R-:W-:Y:S02]  /*3cc0*/  ULOP3.LUT UR5, UR5, 0x3fff, URZ, 0xc0, !UPT ;  /* 0x00003fff05057892 */ /* 0x000fe4000f8ec0ff */
[----:B------:R-:W-:Y:S02]  /*3cd0*/  UISETP.LT.AND UP0, UPT, UR28, 0x1, UPT ;  /* 0x000000011c00788c */ /* 0x000fe4000bf01270 */
[----:B------:R-:W-:-:S02]  /*3ce0*/  ULOP3.LUT UR20, UR6, 0x10000, URZ, 0xfc, !UPT ;  /* 0x0001000006147892 */ /* 0x000fc4000f8efcff */
[----:B------:R-:W-:Y:S02]  /*3cf0*/  USEL UR29, UR28, 0x1, !UP0 ;  /* 0x000000011c1d7887 */ /* 0x000fe4000c000000 */
[----:B------:R-:W-:Y:S02]  /*3d00*/  ULOP3.LUT UR21, UR5, 0x10000, URZ, 0xfc, !UPT ;  /* 0x0001000005157892 */ /* 0x000fe4000f8efcff */
[----:B------:R-:W-:Y:S02]  /*3d10*/  UIADD3 UR29, UPT, UPT, -UR29, URZ, URZ ;  /* 0x000000ff1d1d7290 */ /* 0x000fe4000fffe1ff */
[----:B-1----:R-:W-:Y:S01]  /*3d20*/  UISETP.GE.AND UP4, UPT, UR8, 0x1, UPT ;  /* 0x000000010800788c */ /* 0x002fe2000bf86270 */
[----:B------:R-:W-:Y:S01]  /*3d30*/  UMOV UR24, 0x0 ;  /* 0x0000000000187882 */ /* 0x000fe20000000000 */
[----:B------:R-:W-:Y:S01]  /*3d40*/  UMOV UR25, 0x4200010 ;  /* 0x0420001000197882 */ /* 0x000fe20000000000 */
[----:B--2---:R-:W-:-:S15]  /*3d50*/  R2UR UR30, R0 ;  /* 0x00000000001e72ca */ /* 0x004fde00000e0000 */
.L_x_80:
[----:B------:R-:W-:Y:S02]  /*3d60*/  LEA R0, R10, UR17, 0x3 ;  /* 0x000000110a007c11 */ /* 0x000fe4000f8e18ff */
[----:B------:R-:W-:Y:S02]  /*3d70*/  SHF.L.U32 R5, R9, 0x1f, RZ ;  /* 0x0000001f09057819 */ /* 0x000fe400000006ff */
[----:B------:R-:W-:Y:S01]  /*3d80*/  PLOP3.LUT P0, PT, PT, PT, UP4, 0x80, 0x8 ;  /* 0x000000000008781c */ /* 0x000fe20003f0f048 */
[----:B------:R-:W-:Y:S01]  /*3d90*/  VIADD R3, R0, 0x150 ;  /* 0x0000015000037836 */ /* 0x000fe20000000000 */
[----:B-1----:R-:W1:Y:S02]  /*3da0*/  SYNCS.PHASECHK.TRANS64.TRYWAIT P1, [R0+URZ+0x140], R5 ;  /* 0x00014005000075a7 */ /* 0x002e6400080211ff */
[----:B-1-3--:R-:W-:Y:S09]  /*3db0*/  @!P1 BRA `(.L_x_74) ;  /* 0x0000004c00389947 */ /* 0x00aff20003800000 */
.L_x_167:
[----:B------:R-:W-:Y:S01]  /*3dc0*/  LEA R4, R10, UR17, 0x4 ;  /* 0x000000110a047c11 */ /* 0x000fe2000f8e20ff */
[----:B------:R-:W-:Y:S01]  /*3dd0*/  @UP4 ULEA UR4, UR14, UR17, 0x3 ;  /* 0x000000110e044291 */ /* 0x000fe2000f8e18ff */
[----:B------:R-:W-:Y:S01]  /*3de0*/  PLOP3.LUT P2, PT, PT, PT, PT, 0x80, 0x8 ;  /* 0x000000000008781c */ /* 0x000fe20003f4f070 */
[----:B------:R-:W-:Y:S01]  /*3df0*/  ULEA UR23, UR22, UR17, 0x3 ;  /* 0x0000001116177291 */ /* 0x000fe2000f8e18ff */
[----:B------:R-:W-:Y:S02]  /*3e00*/  PRMT R3, RZ, 0x654, R3 ;  /* 0x00000654ff037816 */ /* 0x000fe40000000003 */
[----:B-1----:R-:W1:Y:S01]  /*3e10*/  LDS.128 R4, [R4+0x1d0] ;  /* 0x0001d00004047984 */ /* 0x002e620000000c00 */
[----:B------:R-:W-:Y:S02]  /*3e20*/  @P0 SHF.L.U32 R2, R8, 0x1f, RZ ;  /* 0x0000001f08020819 */ /* 0x000fe400000006ff */
[----:B------:R-:W-:Y:S01]  /*3e30*/  SHF.L.U32 R0, R11, 0x1f, RZ ;  /* 0x0000001f0b007819 */ /* 0x000fe200000006ff */
[----:B------:R-:W-:Y:S01]  /*3e40*/  @!PT LDS RZ, [RZ] ;  /* 0x00000000fffff984 */ /* 0x000fe20000000800 */
[----:B------:R-:W-:Y:S01]  /*3e50*/  @!PT LDS RZ, [RZ] ;  /* 0x00000000fffff984 */ /* 0x000fe20000000800 */
[----:B------:R-:W-:Y:S01]  /*3e60*/  @!PT LDS RZ, [RZ] ;  /* 0x00000000fffff984 */ /* 0x000fe20000000800 */
[----:B------:R-:W-:Y:S01]  /*3e70*/  @!PT LDS RZ, [RZ] ;  /* 0x00000000fffff984 */ /* 0x000fe20000000800 */
[----:B------:R2:W-:Y:S06]  /*3e80*/  MEMBAR.ALL.CTA ;  /* 0x0000000000007992 */ /* 0x0005ec0000008000 */
[----:B--2---:R-:W2:Y:S02]  /*3e90*/  FENCE.VIEW.ASYNC.S ;  /* 0x00000000000073c6 */ /* 0x004ea40000000000 */
[----:B--2---:R2:W-:Y:S01]  /*3ea0*/  SYNCS.ARRIVE.TRANS64.RED.A1T0 RZ, [R3+URZ], RZ ;  /* 0x000000ff03ff79a7 */ /* 0x0045e200081004ff */
[----:B------:R2:W3:Y:S01]  /*3eb0*/  @P0 SYNCS.PHASECHK.TRANS64.TRYWAIT P2, [UR4], R2 ;  /* 0x00000002ff0005a7 */ /* 0x0004e20008041104 */
[----:B------:R-:W-:Y:S01]  /*3ec0*/  ULEA.HI UR4, UR22, UR22, URZ, 0x1 ;  /* 0x0000001616047291 */ /* 0x000fe2000f8f08ff */
[----:B-1----:R-:W-:-:S03]  /*3ed0*/  LOP3.LUT P1, RZ, R6, 0x1, RZ, 0xc0, !PT ;  /* 0x0000000106ff7812 */ /* 0x002fc6000782c0ff */
[----:B------:R-:W-:Y:S02]  /*3ee0*/  USHF.L.U32 UR18, UR4, 0x6, URZ ;  /* 0x0000000604127899 */ /* 0x000fe400080006ff */
[----:B------:R-:W-:Y:S02]  /*3ef0*/  ULOP3.LUT UR4, UR4, 0xffe, URZ, 0xc0, !UPT ;  /* 0x00000ffe04047892 */ /* 0x000fe4000f8ec0ff */
[----:B------:R-:W-:Y:S02]  /*3f00*/  ULOP3.LUT UR18, UR18, 0xffffff80, URZ, 0xc0, !UPT ;  /* 0xffffff8012127892 */ /* 0x000fe4000f8ec0ff */
[----:B------:R-:W-:Y:S02]  /*3f10*/  UIADD3 UR4, UPT, UPT, -UR4, UR22, URZ ;  /* 0x0000001604047290 */ /* 0x000fe4000fffe1ff */
[----:B------:R-:W-:Y:S01]  /*3f20*/  UIADD3 UR18, UPT, UPT, UR30, UR18, URZ ;  /* 0x000000121e127290 */ /* 0x000fe2000fffe0ff */
[----:B------:R-:W1:Y:S03]  /*3f30*/  SYNCS.PHASECHK.TRANS64.TRYWAIT P0, [UR23+0x180], R0 ;  /* 0x00018000ff0075a7 */ /* 0x000e660008001117 */
[----:B------:R-:W-:Y:S01]  /*3f40*/  ULEA UR18, UR4, UR18, 0x14 ;  /* 0x0000001204127291 */ /* 0x000fe2000f8ea0ff */
[----:B-123--:R-:W-:Y:S11]  /*3f50*/  @!P0 BRA `(.L_x_75) ;  /* 0x0000004800e48947 */ /* 0x00eff60003800000 */
.L_x_169:
[----:B------:R-:W-:Y:S01]  /*3f60*/  IADD3 R10, PT, PT, R10, 0x1, RZ ;  /* 0x000000010a0a7810 */ /* 0x000fe20007ffe0ff */
[----:B------:R-:W-:Y:S06]  /*3f70*/  BRA.U !UP4, `(.L_x_76) ;  /* 0x000000010c987547 */ /* 0x000fec000b800000 */
[----:B------:R-:W-:Y:S01]  /*3f80*/  UPLOP3.LUT UP2, UPT, UPT, UPT, UPT, 0x40, 0x4 ;  /* 0x000000000004789c */ /* 0x000fe20003f4e870 */
[----:B------:R-:W-:Y:S01]  /*3f90*/  UMOV UR16, UR29 ;  /* 0x0000001d00107c82 */ /* 0x000fe20008000000 */
[----:B------:R-:W-:Y:S01]  /*3fa0*/  UMOV UR15, UR28 ;  /* 0x0000001c000f7c82 */ /* 0x000fe20008000000 */
[----:B------:R-:W-:-:S08]  /*3fb0*/  UMOV UR6, UR14 ;  /* 0x0000000e00067c82 */ /* 0x000fd00008000000 */
.L_x_79:
[----:B------:R-:W-:Y:S02]  /*3fc0*/  UIADD3 UR16, UPT, UPT, UR16, 0x1, URZ ;  /* 0x0000000110107890 */ /* 0x000fe4000fffe0ff */
[----:B--2---:R-:W-:Y:S02]  /*3fd0*/  ULEA UR5, UR6, UR17, 0x3 ;  /* 0x0000001106057291 */ /* 0x004fe4000f8e18ff */
[----:B------:R-:W-:Y:S01]  /*3fe0*/  UISETP.NE.AND UP3, UPT, UR16, URZ, UPT ;  /* 0x000000ff1000728c */ /* 0x000fe2000bf65270 */
[----:B---3--:R-:W-:Y:S10]  /*3ff0*/  @P2 BRA `(.L_x_77) ;  /* 0x00000000000c2947 */ /* 0x008ff40003800000 */
[----:B-1----:R-:W-:Y:S04]  /*4000*/  SHF.L.U32 R3, R8, 0x1f, RZ ;  /* 0x0000001f08037819 */ /* 0x002fe800000006ff */
[----:B------:R-:W1:Y:S02]  /*4010*/  SYNCS.PHASECHK.TRANS64.TRYWAIT P0, [UR5], R3 ;  /* 0x00000003ff0075a7 */ /* 0x000e640008001105 */
[----:B-1----:R-:W-:Y:S05]  /*4020*/  @!P0 BRA `(.L_x_78) ;  /* 0x0000004800c88947 */ /* 0x002fea0003800000 */
.L_x_77:
[----:B------:R-:W-:Y:S01]  /*4030*/  UISETP.NE.AND UP0, UPT, UR15, 0x1, UPT ;  /* 0x000000010f00788c */ /* 0x000fe2000bf05270 */
[----:B------:R-:W-:Y:S01]  /*4040*/  PLOP3.LUT P2, PT, PT, PT, PT, 0x80, 0x8 ;  /* 0x000000000008781c */ /* 0x000fe20003f4f070 */
[----:B------:R-:W-:Y:S02]  /*4050*/  UIADD3 UR4, UPT, UPT, UR6, 0x1, URZ ;  /* 0x0000000106047890 */ /* 0x000fe4000fffe0ff */
[----:B------:R-:W-:Y:S02]  /*4060*/  ULEA UR12, UR6, UR21, 0x9 ;  /* 0x00000015060c7291 */ /* 0x000fe4000f8e48ff */
[----:B------:R-:W-:Y:S01]  /*4070*/  UISETP.NE.AND UP1, UPT, UR4, 0x11, UPT ;  /* 0x000000110400788c */ /* 0x000fe2000bf25270 */
[----:B------:R-:W-:Y:S01]  /*4080*/  PLOP3.LUT P0, PT, PT, PT, UP0, 0x80, 0x8 ;  /* 0x000000000008781c */ /* 0x000fe20003f0f008 */
[----:B------:R-:W-:Y:S02]  /*4090*/  UIADD3 UR10, UPT, UPT, UR12, 0x2, URZ ;  /* 0x000000020c0a7890 */ /* 0x000fe4000fffe0ff */
[----:B------:R-:W-:Y:S02]  /*40a0*/  USEL UR7, URZ, 0x1, UP1 ;  /* 0x00000001ff077887 */ /* 0x000fe40008800000 */
[----:B------:R-:W-:Y:S02]  /*40b0*/  USEL UR14, UR4, URZ, UP1 ;  /* 0x000000ff040e7287 */ /* 0x000fe40008800000 */
[----:B------:R-:W-:Y:S02]  /*40c0*/  UIADD3 UR15, UPT, UPT, UR15, -0x1, URZ ;  /* 0xffffffff0f0f7890 */ /* 0x000fe4000fffe0ff */
[----:B------:R-:W-:Y:S01]  /*40d0*/  @UP0 ULEA UR4, UR14, UR17, 0x3 ;  /* 0x000000110e040291 */ /* 0x000fe2000f8e18ff */
[----:B------:R-:W-:Y:S01]  /*40e0*/  LOP3.LUT R8, R8, UR7, RZ, 0x3c, !PT ;  /* 0x0000000708087c12 */ /* 0x000fe2000f8e3cff */
[----:B------:R-:W-:Y:S01]  /*40f0*/  UIADD3 UR7, UPT, UPT, UR5, 0x88, URZ ;  /* 0x0000008805077890 */ /* 0x000fe2000fffe0ff */
[----:B------:R-:W-:Y:S02]  /*4100*/  UMOV UR13, 0x80004020 ;  /* 0x80004020000d7882 */ /* 0x000fe40000000000 */
[----:B-1----:R-:W-:Y:S01]  /*4110*/  @P0 SHF.L.U32 R0, R8, 0x1f, RZ ;  /* 0x0000001f08000819 */ /* 0x002fe200000006ff */
[----:B------:R-:W-:Y:S01]  /*4120*/  UMOV UR5, 0x80004020 ;  /* 0x8000402000057882 */ /* 0x000fe20000000000 */
[----:B------:R-:W-:Y:S01]  /*4130*/  UMOV UR11, 0x80004020 ;  /* 0x80004020000b7882 */ /* 0x000fe20000000000 */
[----:B------:R-:W-:Y:S01]  /*4140*/  UMOV UR9, 0x80004020 ;  /* 0x8000402000097882 */ /* 0x000fe20000000000 */
[----:B------:R2:W3:Y:S01]  /*4150*/  @P0 SYNCS.PHASECHK.TRANS64.TRYWAIT P2, [UR4], R0 ;  /* 0x00000000ff0005a7 */ /* 0x0004e20008041104 */
[----:B------:R-:W-:Y:S03]  /*4160*/  ULEA UR4, UR6, UR20, 0x8 ;  /* 0x0000001406047291 */ /* 0x000fe6000f8e40ff */
[----:B------:R-:W-:Y:S01]  /*4170*/  UMOV UR6, UR14 ;  /* 0x0000000e00067c82 */ /* 0x000fe20008000000 */
[----:B------:R-:W-:Y:S05]  /*4180*/  UIADD3 UR8, UPT, UPT, UR4, 0x2, URZ ;  /* 0x0000000204087890 */ /* 0x000fea000fffe0ff */
[----:B------:R2:W-:Y:S01]  /*4190*/  UTCQMMA gdesc[UR4], gdesc[UR12], tmem[UR18], tmem[UR26], idesc[UR27], UP2 ;  /* 0x00ff1a0c040075ea */ /* 0x0005e20009000312 */
[----:B------:R-:W-:Y:S03]  /*41a0*/  UPLOP3.LUT UP2, UPT, UPT, UPT, UPT, 0x80, 0x8 ;  /* 0x000000000008789c */ /* 0x000fe60003f4f070 */
[----:B------:R2:W-:Y:S01]  /*41b0*/  UTCQMMA gdesc[UR8], gdesc[UR10], tmem[UR18], tmem[UR24], idesc[UR25], UPT ;  /* 0x00ff180a080075ea */ /* 0x0005e2000b800312 */
[----:B------:R2:W-:Y:S01]  /*41c0*/  UTCBAR.MULTICAST [UR7], URZ, UR19 ;  /* 0x000000ff070073e9 */ /* 0x0005e20008000813 */
[----:B------:R-:W-:Y:S06]  /*41d0*/  BRA.U UP3, `(.L_x_79) ;  /* 0xfffffffd03787547 */ /* 0x000fec000b83ffff */
.L_x_76:
[----:B--2---:R-:W-:Y:S01]  /*41e0*/  UIADD3 UR4, UPT, UPT, UR22, 0x1, URZ ;  /* 0x0000000116047890 */ /* 0x004fe2000fffe0ff */
[C---:B------:R-:W-:Y:S01]  /*41f0*/  ISETP.NE.AND P0, PT, R10.reuse, 0x2, PT ;  /* 0x000000020a00780c */ /* 0x040fe20003f05270 */
[----:B------:R-:W-:Y:S02]  /*4200*/  UIADD3 UR5, UPT, UPT, UR23, 0x160, URZ ;  /* 0x0000016017057890 */ /* 0x000fe4000fffe0ff */
[----:B------:R-:W-:Y:S01]  /*4210*/  UISETP.NE.AND UP0, UPT, UR4, 0x4, UPT ;  /* 0x000000040400788c */ /* 0x000fe2000bf05270 */
[----:B-1----:R-:W-:Y:S02]  /*4220*/  SEL R0, RZ, 0x1, P0 ;  /* 0x00000001ff007807 */ /* 0x002fe40000000000 */
[----:B------:R-:W-:Y:S01]  /*4230*/  SEL R10, R10, RZ, P0 ;  /* 0x000000ff0a0a7207 */ /* 0x000fe20000000000 */
[----:B------:R-:W-:Y:S01]  /*4240*/  USEL UR6, URZ, 0x1, UP0 ;  /* 0x00000001ff067887 */ /* 0x000fe20008000000 */
[----:B------:R-:W-:Y:S01]  /*4250*/  LOP3.LUT R9, R9, R0, RZ, 0x3c, !PT ;  /* 0x0000000009097212 */ /* 0x000fe200078e3cff */
[----:B------:R-:W-:Y:S01]  /*4260*/  USEL UR22, UR4, URZ, UP0 ;  /* 0x000000ff04167287 */ /* 0x000fe20008000000 */
[----:B------:R1:W-:Y:S03]  /*4270*/  UTCBAR [UR5], URZ ;  /* 0x000000ff050073e9 */ /* 0x0003e600080000ff */
[----:B------:R-:W-:Y:S01]  /*4280*/  LOP3.LUT R11, R11, UR6, RZ, 0x3c, !PT ;  /* 0x000000060b0b7c12 */ /* 0x000fe2000f8e3cff */
[----:B------:R-:W-:Y:S07]  /*4290*/  @P1 BRA `(.L_x_80) ;  /* 0xfffffff800b01947 */ /* 0x000fee000383ffff */
[----:B------:R-:W2:Y:S01]  /*42a0*/  S2UR UR8, SR_CgaCtaId ;  /* 0x00000000000879c3 */ /* 0x000ea20000008800 */
[----:B------:R-:W-:Y:S01]  /*42b0*/  ELECT P0, URZ, PT ;  /* 0x0000000000ff782f */ /* 0x000fe20003800000 */
[----:B------:R-:W-:Y:S01]  /*42c0*/  IMAD.MOV.U32 R0, RZ, RZ, 0x1 ;  /* 0x00000001ff007424 */ /* 0x000fe200078e00ff */
[----:B------:R-:W-:Y:S01]  /*42d0*/  UIADD3 UR17, UPT, UPT, UR17, 0x180, URZ ;  /* 0x0000018011117890 */ /* 0x000fe2000fffe0ff */
[----:B------:R-:W-:Y:S01]  /*42e0*/  SHF.L.U32 R3, R11, 0x1f, RZ ;  /* 0x0000001f0b037819 */ /* 0x000fe200000006ff */
[----:B------:R-:W-:-:S03]  /*42f0*/  UMOV UR4, 0x40 ;  /* 0x0000004000047882 */ /* 0x000fc60000000000 */
[----:B------:R-:W-:Y:S01]  /*4300*/  UVIRTCOUNT.DEALLOC.SMPOOL 0x80 ;  /* 0x000000800000784c */ /* 0x000fe20000000000 */
[----:B--2---:R-:W-:Y:S02]  /*4310*/  ULEA UR8, UR8, UR4, 0x18 ;  /* 0x0000000408087291 */ /* 0x004fe4000f8ec0ff */
[----:B------:R-:W-:-:S07]  /*4320*/  ULEA UR4, UR22, UR17, 0x3 ;  /* 0x0000001116047291 */ /* 0x000fce000f8e18ff */
[----:B------:R2:W-:Y:S02]  /*4330*/  @P0 STS.U8 [UR8+0x1c], R0 ;  /* 0x00001c00ff000988 */ /* 0x0005e40008000008 */
[----:B------:R-:W4:Y:S02]  /*4340*/  SYNCS.PHASECHK.TRANS64.TRYWAIT P0, [UR4], R3 ;  /* 0x00000003ff0075a7 */ /* 0x000f240008001104 */
[----:B--2-4-:R-:W-:Y:S05]  /*4350*/  @!P0 BRA `(.L_x_81) ;  /* 0x0000004800148947 */ /* 0x014fea0003800000 */
.L_x_172:
[----:B------:R-:W-:-:S04]  /*4360*/  UIADD3 UR4, UPT, UPT, UR22, 0x1, URZ ;  /* 0x0000000116047890 */ /* 0x000fc8000fffe0ff */
[----:B------:R-:W-:-:S04]  /*4370*/  UISETP.NE.AND UP0, UPT, UR4, 0x4, UPT ;  /* 0x000000040400788c */ /* 0x000fc8000bf05270 */
[----:B------:R-:W-:Y:S02]  /*4380*/  USEL UR6, URZ, 0x1, UP0 ;  /* 0x00000001ff067887 */ /* 0x000fe40008000000 */
[----:B------:R-:W-:-:S04]  /*4390*/  USEL UR4, UR4, URZ, UP0 ;  /* 0x000000ff04047287 */ /* 0x000fc80008000000 */
[----:B-1----:R-:W-:Y:S01]  /*43a0*/  ULEA UR5, UR4, UR17, 0x3 ;  /* 0x0000001104057291 */ /* 0x002fe2000f8e18ff */
[----:B------:R-:W-:-:S04]  /*43b0*/  LOP3.LUT R2, R11, UR6, RZ, 0x3c, !PT ;  /* 0x000000060b027c12 */ /* 0x000fc8000f8e3cff */
[----:B--2---:R-:W-:-:S04]  /*43c0*/  SHF.L.U32 R3, R2, 0x1f, RZ ;  /* 0x0000001f02037819 */ /* 0x004fc800000006ff */
[----:B------:R-:W1:Y:S02]  /*43d0*/  SYNCS.PHASECHK.TRANS64.TRYWAIT P0, [UR5], R3 ;  /* 0x00000003ff0075a7 */ /* 0x000e640008001105 */
[----:B-1----:R-:W-:Y:S05]  /*43e0*/  @!P0 BRA `(.L_x_82) ;  /* 0x0000004800088947 */ /* 0x002fea0003800000 */
.L_x_174:
        /* <DEDUP_REMOVED lines=9> */
.L_x_176:
[----:B------:R-:W-:-:S04]  /*4480*/  UIADD3 UR4, UPT, UPT, UR4, 0x1, URZ ;  /* 0x0000000104047890 */ /* 0x000fc8000fffe0ff */
[----:B------:R-:W-:-:S04]  /*4490*/  UISETP.NE.AND UP0, UPT, UR4, 0x4, UPT ;  /* 0x000000040400788c */ /* 0x000fc8000bf05270 */
[----:B------:R-:W-:Y:S02]  /*44a0*/  USEL UR5, URZ, 0x1, UP0 ;  /* 0x00000001ff057887 */ /* 0x000fe40008000000 */
[----:B------:R-:W-:-:S04]  /*44b0*/  USEL UR4, UR4, URZ, UP0 ;  /* 0x000000ff04047287 */ /* 0x000fc80008000000 */
[----:B------:R-:W-:Y:S01]  /*44c0*/  ULEA UR4, UR4, UR17, 0x3 ;  /* 0x0000001104047291 */ /* 0x000fe2000f8e18ff */
[----:B-1----:R-:W-:-:S04]  /*44d0*/  LOP3.LUT R3, R2, UR5, RZ, 0x3c, !PT ;  /* 0x0000000502037c12 */ /* 0x002fc8000f8e3cff */
[----:B------:R-:W-:-:S04]  /*44e0*/  SHF.L.U32 R3, R3, 0x1f, RZ ;  /* 0x0000001f03037819 */ /* 0x000fc800000006ff */
[----:B------:R-:W1:Y:S02]  /*44f0*/  SYNCS.PHASECHK.TRANS64.TRYWAIT P0, [UR4], R3 ;  /* 0x00000003ff0075a7 */ /* 0x000e640008001104 */
[----:B-1----:R-:W-:Y:S05]  /*4500*/  @!P0 BRA `(.L_x_84) ;  /* 0x0000004400f08947 */ /* 0x002fea0003800000 */
.L_x_178:
[----:B------:R-:W-:Y:S01]  /*4510*/  NOP ;  /* 0x0000000000007918 */ /* 0x000fe20000000000 */
[----:B-1----:R-:W1:Y:S01]  /*4520*/  LDS R0, [UR8+0x14] ;  /* 0x00001408ff007984 */ /* 0x002e620008000800 */
[----:B------:R-:W-:Y:S01]  /*4530*/  ULOP3.LUT UR4, UR30, 0xffff, URZ, 0xc0, !UPT ;  /* 0x0000ffff1e047892 */ /* 0x000fe2000f8ec0ff */
[----:B------:R-:W-:Y:S01]  /*4540*/  UMOV UR5, 0xffff ;  /* 0x0000ffff00057882 */ /* 0x000fe20000000000 */
[----:B------:R-:W-:Y:S02]  /*4550*/  UMOV UR6, 0x1 ;  /* 0x0000000100067882 */ /* 0x000fe40000000000 */
[----:B------:R-:W-:-:S04]  /*4560*/  USHF.R.U32.HI UR4, URZ, 0x5, UR4 ;  /* 0x00000005ff047899 */ /* 0x000fc80008011604 */
[----:B------:R-:W-:Y:S02]  /*4570*/  USHF.L.U32 UR5, UR5, UR4, URZ ;  /* 0x0000000405057299 */ /* 0x000fe400080006ff */
[----:B------:R-:W-:-:S04]  /*4580*/  USHF.L.U32 UR4, UR6, UR4, URZ ;  /* 0x0000000406047299 */ /* 0x000fc800080006ff */
[----:B-1----:R-:W-:-:S04]  /*4590*/  LOP3.LUT R0, R0, UR5, RZ, 0xc0, !PT ;  /* 0x0000000500007c12 */ /* 0x002fc8000f8ec0ff */
[----:B------:R-:W-:-:S13]  /*45a0*/  ISETP.NE.AND P0, PT, R0, UR5, PT ;  /* 0x0000000500007c0c */ /* 0x000fda000bf05270 */
[----:B------:R-:W-:Y:S05]  /*45b0*/  @P0 BRA `(.L_x_85) ;  /* 0x0000000000580947 */ /* 0x000fea0003800000 */
[----:B------:R-:W1:Y:S02]  /*45c0*/  LDS R0, [UR8+0x18] ;  /* 0x00001808ff007984 */ /* 0x000e640008000800 */
[----:B-1----:R-:W-:-:S04]  /*45d0*/  LOP3.LUT R0, R0, UR4, RZ, 0xc0, !PT ;  /* 0x0000000400007c12 */ /* 0x002fc8000f8ec0ff */
[----:B------:R-:W-:-:S13]  /*45e0*/  ISETP.NE.AND P0, PT, R0, UR4, PT ;  /* 0x0000000400007c0c */ /* 0x000fda000bf05270 */
[----:B------:R-:W-:Y:S05]  /*45f0*/  @P0 BRA `(.L_x_86) ;  /* 0x00000000003c0947 */ /* 0x000fea0003800000 */
[----:B------:R-:W1:Y:S01]  /*4600*/  S2R R2, SR_LANEID ;  /* 0x0000000000027919 */ /* 0x000e620000000000 */
[----:B------:R-:W-:Y:S01]  /*4610*/  ULOP3.LUT UR5, URZ, UR5, URZ, 0x33, !UPT ;  /* 0x00000005ff057292 */ /* 0x000fe2000f8e33ff */
[----:B------:R-:W-:Y:S01]  /*4620*/  LOP3.LUT R4, RZ, UR4, RZ, 0x33, !PT ;  /* 0x00000004ff047c12 */ /* 0x000fe2000f8e33ff */
[----:B------:R-:W-:Y:S02]  /*4630*/  VOTEU.ANY UR4, UPT, PT ;  /* 0x0000000000047886 */ /* 0x000fe400038e0100 */
[----:B------:R-:W-:Y:S01]  /*4640*/  UFLO.U32 UR4, UR4 ;  /* 0x00000004000472bd */ /* 0x000fe200080e0000 */
[----:B------:R-:W2:Y:S01]  /*4650*/  REDUX UR6, R4 ;  /* 0x00000000040673c4 */ /* 0x000ea20000000000 */
[----:B------:R-:W-:-:S06]  /*4660*/  IMAD.U32 R0, RZ, RZ, UR5 ;  /* 0x00000005ff007e24 */ /* 0x000fcc000f8e00ff */
[----:B------:R4:W-:Y:S01]  /*4670*/  UTCATOMSWS.AND URZ, UR5 ;  /* 0x0000000500ff79e3 */ /* 0x0009e20008000000 */
[----:B------:R-:W3:Y:S01]  /*4680*/  REDUX UR7, R0 ;  /* 0x00000000000773c4 */ /* 0x000ee20000000000 */
[----:B-1----:R-:W-:Y:S01]  /*4690*/  ISETP.EQ.U32.AND P0, PT, R2, UR4, PT ;  /* 0x0000000402007c0c */ /* 0x002fe2000bf02070 */
[----:B--2---:R-:W-:Y:S01]  /*46a0*/  IMAD.U32 R2, RZ, RZ, UR6 ;  /* 0x00000006ff027e24 */ /* 0x004fe2000f8e00ff */
[----:B---3--:R-:W-:-:S11]  /*46b0*/  MOV R3, UR7 ;  /* 0x0000000700037c02 */ /* 0x008fd60008000f00 */
[----:B------:R4:W-:Y:S04]  /*46c0*/  @P0 ATOMS.AND RZ, [UR8+0x14], R3 ;  /* 0x00001403ffff098c */ /* 0x0009e8000a800008 */
[----:B------:R4:W-:Y:S01]  /*46d0*/  @P0 ATOMS.AND RZ, [UR8+0x18], R2 ;  /* 0x00001802ffff098c */ /* 0x0009e2000a800008 */
[----:B------:R-:W-:Y:S05]  /*46e0*/  BRA `(.L_x_87) ;  /* 0x0000000000147947 */ /* 0x000fea0003800000 */
.L_x_86:
[----:B------:R-:W-:Y:S02]  /*46f0*/  MOV R2, 0x4710 ;  /* 0x0000471000027802 */ /* 0x000fe40000000f00 */
[----:B---3-5:R-:W-:Y:S05]  /*4700*/  CALL.REL.NOINC `($__internal_0_$__cuda_sm10x_tcgen05_guardrail_trap_col_being_dealloced_not_returned_by_alloc) ;  /* 0x00000048004c7944 */ /* 0x028fea0003c00000 */
[----:B------:R-:W-:Y:S05]  /*4710*/  BRA `(.L_x_87) ;  /* 0x0000000000087947 */ /* 0x000fea0003800000 */
.L_x_85:
[----:B------:R-:W-:Y:S02]  /*4720*/  MOV R2, 0x4740 ;  /* 0x0000474000027802 */ /* 0x000fe40000000f00 */
[----:B---3-5:R-:W-:Y:S05]  /*4730*/  CALL.REL.NOINC `($__internal_2_$__cuda_sm10x_tcgen05_guardrail_trap_unallocated_columns_being_dealloced) ;  /* 0x0000004800587944 */ /* 0x028fea0003c00000 */
.L_x_87:
[----:B------:R-:W-:Y:S01]  /*4740*/  NOP ;  /* 0x0000000000007918 */ /* 0x000fe20000000000 */
[----:B----4-:R-:W-:Y:S05]  /*4750*/  EXIT ;  /* 0x000000000000794d */ /* 0x010fea0003800000 */
.L_x_69:
[----:B------:R-:W-:-:S09]  /*4760*/  UISETP.NE.OR UP0, UPT, UR17, 0x3, !UP3 ;  /* 0x000000031100788c */ /* 0x000fd2000df05670 */
[----:B------:R-:W-:Y:S05]  /*4770*/  BRA.U UP0, `(.L_x_88) ;  /* 0x0000000d00807547 */ /* 0x000fea000b800000 */
[----:B------:R-:W2:Y:S01]  /*4780*/  S2UR UR10, SR_CgaCtaId ;  /* 0x00000000000a79c3 */ /* 0x000ea20000008800 */
[----:B------:R-:W3:Y:S01]  /*4790*/  LDCU UR32, c[0x0][0x370] ;  /* 0x00006e00ff2077ac */ /* 0x000ee20008000800 */
[----:B------:R-:W-:Y:S02]  /*47a0*/  HFMA2 R13, -RZ, RZ, 0, 0 ;  /* 0x00000000ff0d7431 */ /* 0x000fe400000001ff */
[----:B------:R-:W-:Y:S01]  /*47b0*/  IMAD.MOV.U32 R15, RZ, RZ, 0x1 ;  /* 0x00000001ff0f7424 */ /* 0x000fe200078e00ff */
[----:B------:R-:W-:Y:S01]  /*47c0*/  MOV R7, 0x1000 ;  /* 0x0000100000077802 */ /* 0x000fe20000000f00 */
[----:B------:R-:W3:Y:S01]  /*47d0*/  LDCU.128 UR28, c[0x0][0xb10] ;  /* 0x00016200ff1c77ac */ /* 0x000ee20008000c00 */
[----:B------:R-:W-:Y:S01]  /*47e0*/  IMAD.MOV.U32 R14, RZ, RZ, RZ ;  /* 0x000000ffff0e7224 */ /* 0x000fe200078e00ff */
[----:B------:R-:W4:Y:S01]  /*47f0*/  LDC.64 R16, c[0x0][0x348] ;  /* 0x0000d200ff107b82 */ /* 0x000f220000000a00 */
[----:B------:R-:W1:Y:S01]  /*4800*/  LDCU UR27, c[0x0][0x374] ;  /* 0x00006e80ff1b77ac */ /* 0x000e620008000800 */
[----:B------:R-:W2:Y:S06]  /*4810*/  LDCU UR15, c[0x0][0xb0c] ;  /* 0x00016180ff0f77ac */ /* 0x000eac0008000800 */
[----:B------:R-:W4:Y:S01]  /*4820*/  LDC.64 R2, c[0x0][0x888] ;  /* 0x00022200ff027b82 */ /* 0x000f220000000a00 */
[----:B------:R-:W2:Y:S01]  /*4830*/  LDCU UR39, c[0x0][0xb20] ;  /* 0x00016400ff2777ac */ /* 0x000ea20008000800 */
[----:B------:R-:W2:Y:S06]  /*4840*/  LDCU UR4, c[0x0][0xb30] ;  /* 0x00016600ff0477ac */ /* 0x000eac0008000800 */
[----:B------:R-:W4:Y:S01]  /*4850*/  LDC.64 R4, c[0x0][0x890] ;  /* 0x00022400ff047b82 */ /* 0x000f220000000a00 */
[----:B------:R-:W-:Y:S01]  /*4860*/  UMOV UR21, 0x400 ;  /* 0x0000040000157882 */ /* 0x000fe20000000000 */
[----:B---3--:R-:W-:-:S02]  /*4870*/  UIMAD.WIDE.U32 UR6, UR32, UR28, URZ ;  /* 0x0000001c200672a5 */ /* 0x008fc4000f8e00ff */
[----:B-1----:R-:W-:Y:S02]  /*4880*/  UIMAD.WIDE.U32 UR8, UR27, UR31, URZ ;  /* 0x0000001f1b0872a5 */ /* 0x002fe4000f8e00ff */
[----:B--2---:R-:W-:Y:S02]  /*4890*/  ULEA UR21, UR10, UR21, 0x18 ;  /* 0x000000150a157291 */ /* 0x004fe4000f8ec0ff */
[----:B------:R-:W-:Y:S02]  /*48a0*/  UPLOP3.LUT UP3, UPT, UPT, UPT, UPT, 0x40, 0x4 ;  /* 0x000000000004789c */ /* 0x000fe40003f6e870 */
[----:B------:R-:W-:Y:S02]  /*48b0*/  UIADD3 UR33, UPT, UPT, UR21, 0x118, URZ ;  /* 0x0000011815217890 */ /* 0x000fe4000fffe0ff */
[----:B------:R-:W-:Y:S01]  /*48c0*/  UIADD3 UR17, UPT, UPT, UR21, 0x110, URZ ;  /* 0x0000011015117890 */ /* 0x000fe2000fffe0ff */
[----:B------:R-:W-:Y:S01]  /*48d0*/  UMOV UR6, UR7 ;  /* 0x0000000700067c82 */ /* 0x000fe20008000000 */
[----:B------:R-:W-:Y:S01]  /*48e0*/  UMOV UR35, UR9 ;  /* 0x0000000900237c82 */ /* 0x000fe20008000000 */
[----:B------:R-:W-:-:S02]  /*48f0*/  UISETP.GE.AND UP0, UPT, UR42, 0x1, UPT ;  /* 0x000000012a00788c */ /* 0x000fc4000bf06270 */
[----:B------:R-:W-:Y:S01]  /*4900*/  UISETP.NE.AND UP4, UPT, UR42, 0x1, UPT ;  /* 0x000000012a00788c */ /* 0x000fe2000bf85270 */
[----:B------:R-:W1:Y:S01]  /*4910*/  LDCU.64 UR22, c[0x0][0xb28] ;  /* 0x00016500ff1677ac */ /* 0x000e620008000a00 */
[----:B------:R-:W-:Y:S02]  /*4920*/  UISETP.NE.AND UP6, UPT, UR15, 0x1, UPT ;  /* 0x000000010f00788c */ /* 0x000fe4000bfc5270 */
[----:B------:R-:W-:Y:S02]  /*4930*/  UISETP.NE.AND UP5, UPT, UR30, 0x1, UPT ;  /* 0x000000011e00788c */ /* 0x000fe4000bfa5270 */
[----:B------:R-:W-:Y:S02]  /*4940*/  UPRMT UR33, UR10, 0x654, UR33 ;  /* 0x000006540a217896 */ /* 0x000fe40008000021 */
[----:B------:R-:W-:Y:S02]  /*4950*/  USHF.R.U32.HI UR37, URZ, UR29, UR6 ;  /* 0x0000001dff257299 */ /* 0x000fe40008011606 */
[----:B------:R-:W-:-:S02]  /*4960*/  UPRMT UR34, UR10, 0x654, UR17 ;  /* 0x000006540a227896 */ /* 0x000fc40008000011 */
[----:B------:R-:W-:Y:S02]  /*4970*/  USHF.R.U32.HI UR35, URZ, UR39, UR35 ;  /* 0x00000027ff237299 */ /* 0x000fe40008011623 */
[----:B------:R-:W-:-:S11]  /*4980*/  UISETP.NE.AND UP2, UPT, UR4, 0x1, UPT ;  /* 0x000000010400788c */ /* 0x000fd6000bf45270 */
.L_x_97:
[C---:B------:R-:W-:Y:S02]  /*4990*/  LEA R12, R14.reuse, UR21, 0x3 ;  /* 0x000000150e0c7c11 */ /* 0x040fe4000f8e18ff */
[----:B------:R-:W-:Y:S02]  /*49a0*/  SHF.L.U32 R9, R13, 0x1f, RZ ;  /* 0x0000001f0d097819 */ /* 0x000fe400000006ff */
[----:B------:R-:W-:Y:S02]  /*49b0*/  LEA R10, R14, UR21, 0x4 ;  /* 0x000000150e0a7c11 */ /* 0x000fe4000f8e20ff */
[----:B--2---:R-:W2:Y:S02]  /*49c0*/  SYNCS.PHASECHK.TRANS64.TRYWAIT P0, [R12+URZ+0x140], R9 ;  /* 0x000140090c0075a7 */ /* 0x004ea400080011ff */
[----:B--2---:R-:W-:Y:S05]  /*49d0*/  @!P0 BRA `(.L_x_89) ;  /* 0x0000004000d48947 */ /* 0x004fea0003800000 */
.L_x_179:
[----:B--2---:R-:W2:Y:S01]  /*49e0*/  LDS.128 R8, [R10+0x1d0] ;  /* 0x0001d0000a087984 */ /* 0x004ea20000000c00 */
[----:B------:R-:W-:Y:S01]  /*49f0*/  UISETP.GE.AND UP0, UPT, UR42, 0x1, UPT ;  /* 0x000000012a00788c */ /* 0x000fe2000bf06270 */
[----:B------:R-:W-:Y:S01]  /*4a00*/  @!PT LDS RZ, [RZ] ;  /* 0x00000000fffff984 */ /* 0x000fe20000000800 */
[----:B------:R-:W-:Y:S01]  /*4a10*/  @!PT LDS RZ, [RZ] ;  /* 0x00000000fffff984 */ /* 0x000fe20000000800 */
[----:B------:R-:W-:Y:S01]  /*4a20*/  @!PT LDS RZ, [RZ] ;  /* 0x00000000fffff984 */ /* 0x000fe20000000800 */
[----:B------:R-:W-:Y:S01]  /*4a30*/  @!PT LDS RZ, [RZ] ;  /* 0x00000000fffff984 */ /* 0x000fe20000000800 */
[----:B------:R3:W-:Y:S06]  /*4a40*/  MEMBAR.ALL.CTA ;  /* 0x0000000000007992 */ /* 0x0007ec0000008000 */
[----:B---3--:R-:W3:Y:S01]  /*4a50*/  FENCE.VIEW.ASYNC.S ;  /* 0x00000000000073c6 */ /* 0x008ee20000000000 */
[----:B--2---:R-:W-:Y:S11]  /*4a60*/  LOP3.LUT P0, RZ, R10, 0x1, RZ, 0xc0, !PT ;  /* 0x000000010aff7812 */ /* 0x004ff6000780c0ff */
[----:B------:R-:W-:Y:S02]  /*4a70*/  @!UPT UIADD3 URZ, UPT, UPT, URZ, URZ, URZ ;  /* 0x000000fffffff290 */ /* 0x000fe4000fffe0ff */
[----:B---3--:R-:W-:Y:S01]  /*4a80*/  VOTEU.ANY UP1, P0 ;  /* 0x0000000000ff7886 */ /* 0x008fe20000020100 */
[----:B------:R-:W-:Y:S11]  /*4a90*/  PLOP3.LUT P0, PT, PT, PT, UP1, 0x80, 0x8 ;  /* 0x000000000008781c */ /* 0x000ff60003f0f018 */
[----:B------:R-:W-:Y:S02]  /*4aa0*/  @!UPT UIADD3 URZ, UPT, UPT, URZ, URZ, URZ ;  /* 0x000000fffffff290 */ /* 0x000fe4000fffe0ff */
[----:B------:R-:W-:Y:S02]  /*4ab0*/  @P0 SHF.R.U32.HI R0, RZ, 0x10, R9 ;  /* 0x00000010ff000819 */ /* 0x000fe40000011609 */
[----:B------:R-:W-:Y:S02]  /*4ac0*/  @P0 MOV R6, R8 ;  /* 0x0000000800060202 */ /* 0x000fe40000000f00 */
[----:B------:R-:W-:Y:S01]  /*4ad0*/  @P0 R2UR UR4, R0 ;  /* 0x00000000000402ca */ /* 0x000fe200000e0000 */
[----:B------:R-:W-:Y:S01]  /*4ae0*/  VIADD R0, R12, 0x150 ;  /* 0x000001500c007836 */ /* 0x000fe20000000000 */
[----:B------:R-:W-:Y:S02]  /*4af0*/  @P0 LOP3.LUT R8, R9, 0xffff, RZ, 0xc0, !PT ;  /* 0x0000ffff09080812 */ /* 0x000fe400078ec0ff */
[----:B------:R-:W-:Y:S02]  /*4b00*/  @P0 R2UR UR6, R6 ;  /* 0x00000000060602ca */ /* 0x000fe400000e0000 */
[----:B------:R-:W-:Y:S02]  /*4b10*/  PRMT R0, RZ, 0x654, R0 ;  /* 0x00000654ff007816 */ /* 0x000fe40000000000 */
[----:B------:R-:W-:Y:S02]  /*4b20*/  @P0 R2UR UR5, R8 ;  /* 0x00000000080502ca */ /* 0x000fe400000e0000 */
[----:B------:R2:W-:Y:S03]  /*4b30*/  SYNCS.ARRIVE.TRANS64.RED.A1T0 RZ, [R0+URZ], RZ ;  /* 0x000000ff00ff79a7 */ /* 0x0005e600081004ff */
[----:B------:R-:W-:Y:S04]  /*4b40*/  @UP1 UMOV UR26, UR4 ;  /* 0x00000004001a1c82 */ /* 0x000fe80008000000 */
[----:B------:R-:W-:Y:S04]  /*4b50*/  @UP1 UMOV UR14, UR6 ;  /* 0x00000006000e1c82 */ /* 0x000fe80008000000 */
[----:B------:R-:W-:Y:S01]  /*4b60*/  @UP1 UMOV UR13, UR5 ;  /* 0x00000005000d1c82 */ /* 0x000fe20008000000 */
[----:B------:R-:W-:Y:S05]  /*4b70*/  BRA.U !UP0, `(.L_x_90) ;  /* 0x0000000108a47547 */ /* 0x000fea000b800000 */
[----:B------:R-:W-:Y:S02]  /*4b80*/  UIMAD.WIDE.U32 UR8, UR13, UR31, URZ ;  /* 0x0000001f0d0872a5 */ /* 0x000fe4000f8e00ff */
[----:B------:R-:W-:Y:S02]  /*4b90*/  UIMAD.WIDE.U32 UR10, UR14, UR28, URZ ;  /* 0x0000001c0e0a72a5 */ /* 0x000fe4000f8e00ff */
[----:B------:R-:W-:Y:S02]  /*4ba0*/  USEL UR4, UR27, UR35, !UP5 ;  /* 0x000000231b047287 */ /* 0x000fe4000e800000 */
[----:B------:R-:W-:Y:S02]  /*4bb0*/  USEL UR7, UR32, UR37, !UP6 ;  /* 0x0000002520077287 */ /* 0x000fe4000f000000 */
[----:B-1----:R-:W-:Y:S02]  /*4bc0*/  UIMAD.WIDE.U32 UR18, UR4, UR22, URZ ;  /* 0x00000016041272a5 */ /* 0x002fe4000f8e00ff */
[----:B------:R-:W-:Y:S01]  /*4bd0*/  UIMAD.WIDE.U32 UR24, UR7, UR22, URZ ;  /* 0x00000016071872a5 */ /* 0x000fe2000f8e00ff */
[----:B------:R-:W-:Y:S02]  /*4be0*/  UMOV UR5, UR9 ;  /* 0x0000000900057c82 */ /* 0x000fe40008000000 */
[----:B------:R-:W-:Y:S03]  /*4bf0*/  USHF.R.U32.HI UR6, URZ, UR39, UR5 ;  /* 0x00000027ff067299 */ /* 0x000fe60008011605 */
[----:B------:R-:W-:Y:S01]  /*4c00*/  UMOV UR5, UR11 ;  /* 0x0000000b00057c82 */ /* 0x000fe20008000000 */
[----:B------:R-:W-:Y:S02]  /*4c10*/  USEL UR6, UR13, UR6, !UP5 ;  /* 0x000000060d067287 */ /* 0x000fe4000e800000 */
[----:B------:R-:W-:Y:S02]  /*4c20*/  USHF.R.U32.HI UR8, URZ, UR29, UR5 ;  /* 0x0000001dff087299 */ /* 0x000fe40008011605 */
[----:B------:R-:W-:Y:S01]  /*4c30*/  UIMAD.WIDE.U32 UR10, UR6, UR22, URZ ;  /* 0x00000016060a72a5 */ /* 0x000fe2000f8e00ff */
[----:B------:R-:W-:Y:S02]  /*4c40*/  UMOV UR5, UR19 ;  /* 0x0000001300057c82 */ /* 0x000fe40008000000 */
[----:B------:R-:W-:Y:S03]  /*4c50*/  @UP4 USHF.R.U32.HI UR4, URZ, UR23, UR5 ;  /* 0x00000017ff044299 */ /* 0x000fe60008011605 */
[----:B------:R-:W-:Y:S01]  /*4c60*/  UMOV UR5, UR25 ;  /* 0x0000001900057c82 */ /* 0x000fe20008000000 */
[----:B------:R-:W-:Y:S02]  /*4c70*/  UIMAD UR4, UR42, UR4, URZ ;  /* 0x000000042a0472a4 */ /* 0x000fe4000f8e02ff */
[----:B------:R-:W-:Y:S02]  /*4c80*/  @UP4 USHF.R.U32.HI UR7, URZ, UR23, UR5 ;  /* 0x00000017ff074299 */ /* 0x000fe40008011605 */
[----:B------:R-:W-:Y:S02]  /*4c90*/  USEL UR5, UR14, UR8, !UP6 ;  /* 0x000000080e057287 */ /* 0x000fe4000f000000 */
[----:B------:R-:W-:Y:S02]  /*4ca0*/  UIMAD UR8, UR42, UR7, URZ ;  /* 0x000000072a0872a4 */ /* 0x000fe4000f8e02ff */
[----:B------:R-:W-:Y:S03]  /*4cb0*/  UISETP.GE.AND UP0, UPT, UR6, UR4, UPT ;  /* 0x000000040600728c */ /* 0x000fe6000bf06270 */
[----:B------:R-:W-:Y:S01]  /*4cc0*/  UMOV UR4, UR11 ;  /* 0x0000000b00047c82 */ /* 0x000fe20008000000 */
[----:B------:R-:W-:Y:S02]  /*4cd0*/  UISETP.GE.OR UP0, UPT, UR5, UR8, UP0 ;  /* 0x000000080500728c */ /* 0x000fe40008706670 */
[----:B------:R-:W-:Y:S02]  /*4ce0*/  USHF.R.U32.HI UR4, URZ, UR23, UR4 ;  /* 0x00000017ff047299 */ /* 0x000fe40008011604 */
[----:B------:R-:W-:Y:S02]  /*4cf0*/  UIMAD.WIDE.U32 UR8, UR5, UR22, URZ ;  /* 0x00000016050872a5 */ /* 0x000fe4000f8e00ff */
[----:B------:R-:W-:Y:S04]  /*4d00*/  USEL UR10, UR6, UR4, !UP4 ;  /* 0x00000004060a7287 */ /* 0x000fe8000e000000 */
[----:B------:R-:W-:Y:S01]  /*4d10*/  UIADD3 UR11, UPT, UPT, -UR10, URZ, URZ ;  /* 0x000000ff0a0b7290 */ /* 0x000fe2000fffe1ff */
[----:B------:R-:W-:Y:S02]  /*4d20*/  @!UP0 UMOV UR4, UR9 ;  /* 0x0000000900048c82 */ /* 0x000fe40008000000 */
[----:B------:R-:W-:Y:S02]  /*4d30*/  @!UP0 USHF.R.U32.HI UR4, URZ, UR23, UR4 ;  /* 0x00000017ff048299 */ /* 0x000fe40008011604 */
[----:B------:R-:W-:Y:S02]  /*4d40*/  UIMAD UR8, UR42, UR11, UR6 ;  /* 0x0000000b2a0872a4 */ /* 0x000fe4000f8e0206 */
[----:B------:R-:W-:Y:S04]  /*4d50*/  @!UP0 USEL UR4, UR5, UR4, !UP4 ;  /* 0x0000000405048287 */ /* 0x000fe8000e000000 */
[----:B------:R-:W-:Y:S02]  /*4d60*/  @!UP0 UIMAD UR8, UR7, UR8, UR4 ;  /* 0x00000008070882a4 */ /* 0x000fe4000f8e0204 */
[----:B------:R-:W-:Y:S02]  /*4d70*/  @!UP0 UIADD3 UR9, UPT, UPT, UR10, -UR4, URZ ;  /* 0x800000040a098290 */ /* 0x000fe4000fffe0ff */
[----:B------:R-:W-:Y:S02]  /*4d80*/  UIADD3 UR4, UPT, UPT, -UR5, URZ, URZ ;  /* 0x000000ff05047290 */ /* 0x000fe4000fffe1ff */
[----:B------:R-:W-:Y:S02]  /*4d90*/  UIADD3 UR7, UPT, UPT, -UR6, URZ, URZ ;  /* 0x000000ff06077290 */ /* 0x000fe4000fffe1ff */
[----:B------:R-:W-:Y:S02]  /*4da0*/  @!UP0 UIMAD UR6, UR9, UR42, UR5 ;  /* 0x0000002a090682a4 */ /* 0x000fe4000f8e0205 */
[----:B------:R-:W-:Y:S02]  /*4db0*/  UIMAD UR14, UR15, UR4, UR14 ;  /* 0x000000040f0e72a4 */ /* 0x000fe4000f8e020e */
[----:B------:R-:W-:Y:S01]  /*4dc0*/  UIMAD UR13, UR30, UR7, UR13 ;  /* 0x000000071e0d72a4 */ /* 0x000fe2000f8e020d */
[----:B------:R-:W-:Y:S02]  /*4dd0*/  @!UP0 UMOV UR5, UR8 ;  /* 0x0000000800058c82 */ /* 0x000fe40008000000 */
[----:B------:R-:W-:Y:S02]  /*4de0*/  UIMAD UR14, UR5, UR15, UR14 ;  /* 0x0000000f050e72a4 */ /* 0x000fe4000f8e020e */
[----:B------:R-:W-:Y:S11]  /*4df0*/  UIMAD UR13, UR6, UR30, UR13 ;  /* 0x0000001e060d72a4 */ /* 0x000ff6000f8e020d */
[----:B------:R-:W-:Y:S01]  /*4e00*/  @!UPT UIADD3 URZ, UPT, UPT, URZ, URZ, URZ ;  /* 0x000000fffffff290 */ /* 0x000fe2000fffe0ff */
.L_x_90:
[----:B------:R-:W3:Y:S01]  /*4e10*/  @!UP2 LDCU.128 UR8, c[0x0][0xb10] ;  /* 0x00016200ff08a7ac */ /* 0x000ee20008000c00 */
[C---:B----4-:R-:W-:Y:S02]  /*4e20*/  ISETP.NE.U32.AND P1, PT, R4.reuse, RZ, PT ;  /* 0x000000ff0400720c */ /* 0x050fe40003f25070 */
[----:B------:R-:W-:Y:S02]  /*4e30*/  ISETP.NE.U32.AND P0, PT, R4, RZ, PT ;  /* 0x000000ff0400720c */ /* 0x000fe40003f05070 */
[C---:B------:R-:W-:Y:S02]  /*4e40*/  ISETP.NE.AND.EX P1, PT, R5.reuse, RZ, PT, P1 ;  /* 0x000000ff0500720c */ /* 0x040fe40003f25310 */
[----:B------:R-:W-:Y:S01]  /*4e50*/  ISETP.NE.AND.EX P0, PT, R5, RZ, PT, P0 ;  /* 0x000000ff0500720c */ /* 0x000fe20003f05300 */
[----:B------:R-:W4:Y:S01]  /*4e60*/  @!UP2 LDCU UR5, c[0x0][0xb0c] ;  /* 0x00016180ff05a7ac */ /* 0x000f220008000800 */
[----:B------:R-:W-:Y:S01]  /*4e70*/  SHF.L.U32 R9, R15, 0x1f, RZ ;  /* 0x0000001f0f097819 */ /* 0x000fe200000006ff */
[----:B------:R-:W-:Y:S02]  /*4e80*/  USHF.L.U32 UR19, UR16, 0x6, URZ ;  /* 0x0000000610137899 */ /* 0x000fe400080006ff */
[----:B------:R-:W-:Y:S02]  /*4e90*/  USHF.L.U32 UR18, UR20, 0x7, URZ ;  /* 0x0000000714127899 */ /* 0x000fe400080006ff */
[----:B---3--:R-:W-:Y:S07]  /*4ea0*/  UIMAD.WIDE.U32 UR6, UR14, UR8, URZ ;  /* 0x000000080e0672a5 */ /* 0x008fee000f8e00ff */
[----:B------:R-:W-:Y:S01]  /*4eb0*/  @!UP2 UMOV UR4, UR7 ;  /* 0x000000070004ac82 */ /* 0x000fe20008000000 */
[----:B----4-:R-:W-:Y:S02]  /*4ec0*/  @!UP2 UISETP.NE.AND UP0, UPT, UR5, 0x1, UPT ;  /* 0x000000010500a88c */ /* 0x010fe4000bf05270 */
[----:B------:R-:W-:Y:S02]  /*4ed0*/  @!UP2 USHF.R.U32.HI UR4, URZ, UR9, UR4 ;  /* 0x00000009ff04a299 */ /* 0x000fe40008011604 */
[----:B------:R-:W-:Y:S02]  /*4ee0*/  UIMAD.WIDE.U32 UR6, UR13, UR11, URZ ;  /* 0x0000000b0d0672a5 */ /* 0x000fe4000f8e00ff */
[----:B------:R-:W-:Y:S02]  /*4ef0*/  @!UP2 USEL UR8, UR14, UR4, !UP0 ;  /* 0x000000040e08a287 */ /* 0x000fe4000c000000 */
[----:B------:R-:W-:Y:S03]  /*4f00*/  @!UP2 UISETP.NE.AND UP0, UPT, UR10, 0x1, UPT ;  /* 0x000000010a00a88c */ /* 0x000fe6000bf05270 */
[----:B------:R-:W-:Y:S02]  /*4f10*/  @!UP2 UMOV UR6, UR7 ;  /* 0x000000070006ac82 */ /* 0x000fe40008000000 */
[----:B------:R-:W3:Y:S02]  /*4f20*/  @!UP2 LDCU UR4, c[0x0][0xb20] ;  /* 0x00016400ff04a7ac */ /* 0x000ee40008000800 */
[----:B---3--:R-:W-:Y:S04]  /*4f30*/  @!UP2 USHF.R.U32.HI UR6, URZ, UR4, UR6 ;  /* 0x00000004ff06a299 */ /* 0x008fe80008011606 */
[----:B------:R-:W-:Y:S04]  /*4f40*/  @!UP2 USEL UR6, UR13, UR6, !UP0 ;  /* 0x000000060d06a287 */ /* 0x000fe8000c000000 */
[----:B------:R-:W-:Y:S02]  /*4f50*/  @!UP2 UIADD3 UR4, UPT, UPT, -UR8, UR6, URZ ;  /* 0x000000060804a290 */ /* 0x000fe4000fffe1ff */
[----:B------:R-:W-:Y:S02]  /*4f60*/  @!UP2 UIADD3 UR6, UPT, UPT, UR8, -UR6, URZ ;  /* 0x800000060806a290 */ /* 0x000fe4000fffe0ff */
[----:B------:R-:W-:Y:S02]  /*4f70*/  @!UP2 UIMAD UR14, UR4, UR5, UR14 ;  /* 0x00000005040ea2a4 */ /* 0x000fe4000f8e020e */
[----:B------:R-:W-:Y:S01]  /*4f80*/  @!UP2 UIMAD UR13, UR6, UR10, UR13 ;  /* 0x0000000a060da2a4 */ /* 0x000fe2000f8e020d */
[----:B------:R-:W-:Y:S11]  /*4f90*/  BRA.U UP3, `(.L_x_91) ;  /* 0x0000000103107547 */ /* 0x000ff6000b800000 */
[----:B--2---:R-:W-:Y:S04]  /*4fa0*/  MOV R0, UR38 ;  /* 0x0000002600007c02 */ /* 0x004fe80008000f00 */
[----:B------:R-:W-:Y:S04]  /*4fb0*/  SHF.L.U32 R11, R0, 0x1f, RZ ;  /* 0x0000001f000b7819 */ /* 0x000fe800000006ff */
[----:B------:R-:W2:Y:S02]  /*4fc0*/  SYNCS.PHASECHK.TRANS64.TRYWAIT P2, [UR21+0x138], R11 ;  /* 0x0001380bff0075a7 */ /* 0x000ea40008041115 */
[----:B--2---:R-:W-:Y:S05]  /*4fd0*/  @!P2 BRA `(.L_x_92) ;  /* 0x0000003c0068a947 */ /* 0x004fea0003800000 */
.L_x_91:
[----:B------:R-:W-:Y:S05]  /*4fe0*/  @!P1 BRA `(.L_x_93) ;  /* 0x0000000000309947 */ /* 0x000fea0003800000 */
[----:B------:R-:W-:Y:S01]  /*4ff0*/  ISETP.NE.U32.AND P1, PT, R2, RZ, PT ;  /* 0x000000ff0200720c */ /* 0x000fe20003f25070 */
[----:B------:R-:W3:Y:S01]  /*5000*/  LDCU.64 UR4, c[0x0][0x358] ;  /* 0x00006b00ff0477ac */ /* 0x000ee20008000a00 */
[----:B------:R-:W-:Y:S02]  /*5010*/  IMAD.MOV.U32 R84, RZ, RZ, 0x1 ;  /* 0x00000001ff547424 */ /* 0x000fe400078e00ff */
[----:B------:R-:W-:Y:S11]  /*5020*/  ISETP.NE.AND.EX P1, PT, R3, RZ, PT, P1 ;  /* 0x000000ff0300720c */ /* 0x000ff60003f25310 */
[----:B------:R-:W-:Y:S02]  /*5030*/  @!UPT UIADD3 URZ, UPT, UPT, URZ, URZ, URZ ;  /* 0x000000fffffff290 */ /* 0x000fe4000fffe0ff */
[----:B--2---:R-:W2:Y:S01]  /*5040*/  @P1 LDC.64 R10, c[0x0][0x888] ;  /* 0x00022200ff0a1b82 */ /* 0x004ea20000000a00 */
[----:B------:R-:W-:Y:S04]  /*5050*/  @P1 IMAD R0, R4, UR36, RZ ;  /* 0x0000002404001c24 */ /* 0x000fe8000f8e02ff */
[----:B--2---:R-:W-:Y:S04]  /*5060*/  @P1 IMAD.WIDE R10, R0, 0x4, R10 ;  /* 0x00000004000a1825 */ /* 0x004fe800078e020a */
[----:B------:R-:W-:Y:S01]  /*5070*/  HFMA2 R0, -RZ, RZ, 0, 5.9604644775390625e-08 ;  /* 0x00000001ff007431 */ /* 0x000fe200000001ff */
[----:B---3-5:R3:W5:Y:S04]  /*5080*/  @P1 LDG.E R41, desc[UR4][R10.64] ;  /* 0x000000040a291981 */ /* 0x028768000c1e1900 */
[----:B------:R-:W-:Y:S01]  /*5090*/  @!P1 PRMT R84, R0, 0x7610, R84 ;  /* 0x0000761000549816 */ /* 0x000fe20000000054 */
[----:B---3--:R-:W4:Y:S06]  /*50a0*/  @!P1 LDC R41, c[0x0][0x880] ;  /* 0x00022000ff299b82 */ /* 0x008f2c0000000800 */
.L_x_93:
[----:B----45:R-:W-:Y:S01]  /*50b0*/  @!P0 FSETP.EQ.AND P1, PT, R41, RZ, PT ;  /* 0x000000ff2900820b */ /* 0x030fe20003f22000 */
[----:B------:R-:W-:Y:S01]  /*50c0*/  @!UPT UIADD3 URZ, UPT, UPT, URZ, URZ, URZ ;  /* 0x000000fffffff290 */ /* 0x000fe2000fffe0ff */
[----:B------:R-:W-:Y:S11]  /*50d0*/  @!P0 BRA `(.L_x_94) ;  /* 0x0000000000188947 */ /* 0x000ff60003800000 */
[----:B------:R-:W-:Y:S02]  /*50e0*/  LOP3.LUT P0, RZ, R84, 0xff, RZ, 0xc0, !PT ;  /* 0x000000ff54ff7812 */ /* 0x000fe4000780c0ff */
[----:B------:R-:W-:Y:S04]  /*50f0*/  ISETP.NE.U32.AND P1, PT, R2, RZ, PT ;  /* 0x000000ff0200720c */ /* 0x000fe80003f25070 */
[----:B------:R-:W-:Y:S04]  /*5100*/  ISETP.NE.AND.EX P1, PT, R3, RZ, PT, P1 ;  /* 0x000000ff0300720c */ /* 0x000fe80003f25310 */
[----:B------:R-:W-:Y:S03]  /*5110*/  PLOP3.LUT P1, PT, P1, PT, PT, 0x8, 0x80 ;  /* 0x000000000080781c */ /* 0x000fe60000f2e170 */
[----:B------:R-:W-:Y:S11]  /*5120*/  @P0 FSETP.EQ.AND P1, PT, R41, RZ, PT ;  /* 0x000000ff2900020b */ /* 0x000ff60003f22000 */
[----:B------:R-:W-:Y:S02]  /*5130*/  @!UPT UIADD3 URZ, UPT, UPT, URZ, URZ, URZ ;  /* 0x000000fffffff290 */ /* 0x000fe4000fffe0ff */
.L_x_94:
[----:B------:R-:W3:Y:S01]  /*5140*/  SYNCS.PHASECHK.TRANS64.TRYWAIT P2, [UR21+0x120], R9 ;  /* 0x00012009ff0075a7 */ /* 0x000ee20008041115 */
[----:B------:R-:W-:Y:S04]  /*5150*/  ELECT P0, URZ, PT ;  /* 0x0000000000ff782f */ /* 0x000fe80003800000 */
[----:B------:R-:W-:Y:S11]  /*5160*/  PLOP3.LUT P1, PT, P1, P0, PT, 0xf2, 0x2f ;  /* 0x00000000002f781c */ /* 0x000ff60000f21e72 */
[----:B------:R-:W-:Y:S02]  /*5170*/  @!UPT UIADD3 URZ, UPT, UPT, URZ, URZ, URZ ;  /* 0x000000fffffff290 */ /* 0x000fe4000fffe0ff */
[----:B------:R-:W-:Y:S05]  /*5180*/  @!P1 IADD3 R8, P0, PT, R16, 0x580, RZ ;  /* 0x0000058010089810 */ /* 0x000fea0007f1e0ff */
[----:B------:R-:W-:Y:S01]  /*5190*/  @!P1 IMAD.X R6, RZ, RZ, R17, P0 ;  /* 0x000000ffff069224 */ /* 0x000fe200000e0611 */
[----:B---3--:R-:W-:Y:S07]  /*51a0*/  @!P2 BRA `(.L_x_95) ;  /* 0x0000003c000ca947 */ /* 0x008fee0003800000 */
.L_x_182:
[----:B------:R-:W-:Y:S01]  /*51b0*/  @!P1 R2UR UR5, R8 ;  /* 0x00000000080592ca */ /* 0x000fe200000e0000 */
[----:B------:R-:W-:Y:S01]  /*51c0*/  VOTEU.ALL UP0, P1 ;  /* 0x0000000000ff7886 */ /* 0x000fe20000800000 */
[----:B------:R-:W-:Y:S01]  /*51d0*/  @!P1 R2UR UR4, R6 ;  /* 0x00000000060492ca */ /* 0x000fe200000e0000 */
[----:B--2---:R-:W-:Y:S01]  /*51e0*/  @!P1 IMAD.MOV.U32 R0, RZ, RZ, 0x1000 ;  /* 0x00001000ff009424 */ /* 0x004fe200078e00ff */
[----:B------:R-:W-:Y:S01]  /*51f0*/  UMOV UR6, 0x0 ;  /* 0x0000000000067882 */ /* 0x000fe20000000000 */
[----:B------:R-:W-:Y:S01]  /*5200*/  UMOV UR7, 0x10000000 ;  /* 0x1000000000077882 */ /* 0x000fe20000000000 */
[----:B------:R-:W-:Y:S01]  /*5210*/  @!UP0 UIADD3 UR16, UPT, UPT, UR21, 0x200, URZ ;  /* 0x0000020015108890 */ /* 0x000fe2000fffe0ff */
[----:B------:R-:W-:Y:S01]  /*5220*/  VIADD R14, R14, 0x1 ;  /* 0x000000010e0e7836 */ /* 0x000fe20000000000 */
[----:B------:R-:W-:Y:S01]  /*5230*/  VOTEU.ALL UP0, P1 ;  /* 0x0000000000ff7886 */ /* 0x000fe20000800000 */
[----:B------:R-:W-:Y:S04]  /*5240*/  UMOV UR20, UR36 ;  /* 0x0000002400147c82 */ /* 0x000fe80008000000 */
[----:B------:R-:W-:Y:S02]  /*5250*/  IMAD.U32 R10, RZ, RZ, UR5 ;  /* 0x00000005ff0a7e24 */ /* 0x000fe4000f8e00ff */
[----:B------:R-:W-:Y:S03]  /*5260*/  IMAD.U32 R11, RZ, RZ, UR4 ;  /* 0x00000004ff0b7e24 */ /* 0x000fe6000f8e00ff */
[----:B------:R-:W-:Y:S02]  /*5270*/  @!P1 R2UR UR4, R10 ;  /* 0x000000000a0492ca */ /* 0x000fe400000e0000 */
[----:B------:R-:W-:Y:S11]  /*5280*/  @!P1 R2UR UR5, R11 ;  /* 0x000000000b0592ca */ /* 0x000ff600000e0000 */
[----:B------:R-:W-:Y:S02]  /*5290*/  @!UPT UIADD3 URZ, UPT, UPT, URZ, URZ, URZ ;  /* 0x000000fffffff290 */ /* 0x000fe4000fffe0ff */
[----:B------:R2:W-:Y:S01]  /*52a0*/  @!UP0 UTMALDG.3D [UR16], [UR4], desc[UR6] ;  /* 0x00000610040085b4 */ /* 0x0005e20008011000 */
[----:B------:R2:W-:Y:S01]  /*52b0*/  @!P1 SYNCS.ARRIVE.TRANS64.RED.A0TR RZ, [UR21+0x110], R0 ;  /* 0x00011000ffff99a7 */ /* 0x0005e20008300415 */
[----:B------:R-:W-:Y:S01]  /*52c0*/  SYNCS.ARRIVE.TRANS64.RED.A1T0 RZ, [UR34], RZ ;  /* 0x000000ffffff79a7 */ /* 0x000fe20008100422 */
[----:B------:R-:W3:Y:S02]  /*52d0*/  SYNCS.PHASECHK.TRANS64.TRYWAIT P0, [UR21+0x128], R9 ;  /* 0x00012809ff0075a7 */ /* 0x000ee40008001115 */
[----:B--23--:R-:W-:Y:S05]  /*52e0*/  @!P0 BRA `(.L_x_96) ;  /* 0x0000003800d48947 */ /* 0x00cfea0003800000 */
.L_x_184:
[----:B------:R-:W-:Y:S01]  /*52f0*/  @!P1 IADD3 R6, P0, PT, R16, 0x580, RZ ;  /* 0x0000058010069810 */ /* 0x000fe20007f1e0ff */
[----:B------:R-:W-:Y:S01]  /*5300*/  VOTEU.ALL UP0, P1 ;  /* 0x0000000000ff7886 */ /* 0x000fe20000800000 */
[----:B------:R-:W-:Y:S01]  /*5310*/  UMOV UR6, 0x0 ;  /* 0x0000000000067882 */ /* 0x000fe20000000000 */
[----:B------:R-:W-:Y:S01]  /*5320*/  UMOV UR7, 0x10000000 ;  /* 0x1000000000077882 */ /* 0x000fe20000000000 */
[----:B------:R-:W-:Y:S01]  /*5330*/  @!P1 R2UR UR5, R6 ;  /* 0x00000000060592ca */ /* 0x000fe200000e0000 */
[----:B--2---:R-:W-:Y:S01]  /*5340*/  @!P1 IMAD.X R0, RZ, RZ, R17, P0 ;  /* 0x000000ffff009224 */ /* 0x004fe200000e0611 */
[----:B------:R-:W-:Y:S01]  /*5350*/  @!UP0 UIADD3 UR10, UPT, UPT, UR18, 0x40, URZ ;  /* 0x00000040120a8890 */ /* 0x000fe2000fffe0ff */
[----:B------:R-:W-:Y:S01]  /*5360*/  ISETP.NE.AND P0, PT, R14, 0x2, PT ;  /* 0x000000020e00780c */ /* 0x000fe20003f05270 */
[----:B------:R-:W-:Y:S01]  /*5370*/  @!UP0 UIADD3 UR8, UPT, UPT, UR21, 0x1200, URZ ;  /* 0x0000120015088890 */ /* 0x000fe2000fffe0ff */
[----:B------:R-:W-:Y:S01]  /*5380*/  LOP3.LUT R15, R15, 0x1, RZ, 0x3c, !PT ;  /* 0x000000010f0f7812 */ /* 0x000fe200078e3cff */
[----:B------:R-:W-:Y:S01]  /*5390*/  @!UP0 UIADD3 UR9, UPT, UPT, UR21, 0x118, URZ ;  /* 0x0000011815098890 */ /* 0x000fe2000fffe0ff */
[----:B------:R-:W-:Y:S01]  /*53a0*/  @!P1 R2UR UR4, R0 ;  /* 0x00000000000492ca */ /* 0x000fe200000e0000 */
[----:B------:R-:W-:Y:S01]  /*53b0*/  VOTEU.ALL UP0, P1 ;  /* 0x0000000000ff7886 */ /* 0x000fe20000800000 */
[----:B------:R-:W-:Y:S01]  /*53c0*/  UMOV UR11, UR19 ;  /* 0x00000013000b7c82 */ /* 0x000fe20008000000 */
[----:B------:R-:W-:Y:S01]  /*53d0*/  UMOV UR12, UR36 ;  /* 0x00000024000c7c82 */ /* 0x000fe20008000000 */
[----:B------:R-:W-:Y:S01]  /*53e0*/  SEL R0, RZ, 0x1, P0 ;  /* 0x00000001ff007807 */ /* 0x000fe20000000000 */
[----:B------:R-:W-:Y:S01]  /*53f0*/  UIADD3 UR20, UPT, UPT, UR13, UR62, URZ ;  /* 0x0000003e0d147290 */ /* 0x000fe2000fffe0ff */
[----:B------:R-:W-:Y:S01]  /*5400*/  IMAD.U32 R8, RZ, RZ, UR5 ;  /* 0x00000005ff087e24 */ /* 0x000fe2000f8e00ff */
[----:B------:R-:W-:Y:S01]  /*5410*/  SEL R14, R14, RZ, P0 ;  /* 0x000000ff0e0e7207 */ /* 0x000fe20000000000 */
[----:B------:R-:W-:Y:S01]  /*5420*/  UIADD3 UR16, UPT, UPT, UR14, UR59, URZ ;  /* 0x0000003b0e107290 */ /* 0x000fe2000fffe0ff */
[----:B------:R-:W-:Y:S01]  /*5430*/  LOP3.LUT R13, R13, R0, RZ, 0x3c, !PT ;  /* 0x000000000d0d7212 */ /* 0x000fe200078e3cff */
[----:B------:R-:W-:Y:S01]  /*5440*/  UPLOP3.LUT UP3, UPT, UPT, UPT, UPT, 0x80, 0x8 ;  /* 0x000000000008789c */ /* 0x000fe20003f6f070 */
[----:B------:R-:W-:Y:S02]  /*5450*/  UMOV UR36, UR26 ;  /* 0x0000001a00247c82 */ /* 0x000fe40008000000 */
[----:B------:R-:W-:Y:S01]  /*5460*/  IMAD.U32 R9, RZ, RZ, UR4 ;  /* 0x00000004ff097e24 */ /* 0x000fe2000f8e00ff */
[----:B------:R-:W-:Y:S04]  /*5470*/  @!P1 R2UR UR4, R8 ;  /* 0x00000000080492ca */ /* 0x000fe800000e0000 */
[----:B------:R-:W-:Y:S11]  /*5480*/  @!P1 R2UR UR5, R9 ;  /* 0x00000000090592ca */ /* 0x000ff600000e0000 */
[----:B------:R-:W-:Y:S02]  /*5490*/  @!UPT UIADD3 URZ, UPT, UPT, URZ, URZ, URZ ;  /* 0x000000fffffff290 */ /* 0x000fe4000fffe0ff */
[----:B------:R2:W-:Y:S01]  /*54a0*/  @!UP0 UTMALDG.3D [UR8], [UR4], desc[UR6] ;  /* 0x00000608040085b4 */ /* 0x0005e20008011000 */
[----:B------:R2:W-:Y:S01]  /*54b0*/  @!P1 SYNCS.ARRIVE.TRANS64.RED.A0TR RZ, [UR21+0x118], R7 ;  /* 0x00011807ffff99a7 */ /* 0x0005e20008300415 */
[----:B------:R-:W-:Y:S01]  /*54c0*/  SYNCS.ARRIVE.TRANS64.RED.A1T0 RZ, [UR33], RZ ;  /* 0x000000ffffff79a7 */ /* 0x000fe20008100421 */
[----:B------:R-:W-:Y:S05]  /*54d0*/  BRA.U UP1, `(.L_x_97) ;  /* 0xfffffff5012c7547 */ /* 0x000fea000b83ffff */
[----:B------:R-:W-:-:S04]  /*54e0*/  SHF.L.U32 R3, R15, 0x1f, RZ ;  /* 0x0000001f0f037819 */ /* 0x000fc800000006ff */
[----:B------:R-:W3:Y:S02]  /*54f0*/  SYNCS.PHASECHK.TRANS64.TRYWAIT P0, [UR21+0x120], R3 ;  /* 0x00012003ff0075a7 */ /* 0x000ee40008001115 */
[----:B---3--:R-:W-:Y:S05]  /*5500*/  @!P0 BRA `(.L_x_98) ;  /* 0x0000003800648947 */ /* 0x008fea0003800000 */
.L_x_186:
[----:B---3--:R-:W-:-:S07]  /*5510*/  MOV R0, UR21 ;  /* 0x0000001500007c02 */ /* 0x008fce0008000f00 */
.L_x_99:
[----:B---3--:R-:W-:-:S04]  /*5520*/  SHF.L.U32 R3, R15, 0x1f, RZ ;  /* 0x0000001f0f037819 */ /* 0x008fc800000006ff */
[----:B------:R3:W4:Y:S03]  /*5530*/  SYNCS.PHASECHK.TRANS64.TRYWAIT P0, [R0+URZ+0x128], R3 ;  /* 0x00012803000075a7 */ /* 0x00072600080011ff */
[----:B----4-:R-:W-:Y:S05]  /*5540*/  @!P0 NANOSLEEP.SYNCS 0x989680 ;  /* 0x009896800000895d */ /* 0x010fea0003900000 */
[----:B------:R-:W4:Y:S02]  /*5550*/  @!P0 SYNCS.PHASECHK.TRANS64 P0, [R0+URZ+0x128], R3 ;  /* 0x00012803000085a7 */ /* 0x000f2400080010ff */
[----:B-12-4-:R-:W-:Y:S05]  /*5560*/  @P0 EXIT ;  /* 0x000000000000094d */ /* 0x016fea0003800000 */
[----:B------:R-:W-:Y:S05]  /*5570*/  BRA `(.L_x_99) ;  /* 0xfffffffc00e87947 */ /* 0x000fea000383ffff */
.L_x_88:
[----:B------:R-:W-:-:S06]  /*5580*/  UISETP.GE.AND UP0, UPT, UR17, 0x4, UPT ;  /* 0x000000041100788c */ /* 0x000fcc000bf06270 */
[----:B------:R-:W-:-:S13]  /*5590*/  PLOP3.LUT P0, PT, PT, PT, UP0, 0x80, 0x8 ;  /* 0x000000000008781c */ /* 0x000fda0003f0f008 */
[----:B-1----:R-:W-:Y:S05]  /*55a0*/  @!P0 EXIT ;  /* 0x000000000000894d */ /* 0x002fea0003800000 */
[----:B------:R-:W1:Y:S08]  /*55b0*/  S2UR UR4, SR_CgaCtaId ;  /* 0x00000000000479c3 */ /* 0x000e700000008800 */
[----:B------:R-:W-:Y:S01]  /*55c0*/  BAR.SYNC.DEFER_BLOCKING 0x6, 0xa0 ;  /* 0x0182800000007b1d */ /* 0x000fe20000010000 */
[C---:B------:R-:W-:Y:S01]  /*55d0*/  IMAD.SHL.U32 R7, R93.reuse, 0x40, RZ ;  /* 0x000000405d077824 */ /* 0x040fe200078e00ff */
[C---:B------:R-:W-:Y:S01]  /*55e0*/  LOP3.LUT R95, R93.reuse, 0x60, RZ, 0xc0, !PT ;  /* 0x000000605d5f7812 */ /* 0x040fe200078ec0ff */
[----:B------:R-:W-:-:S02]  /*55f0*/  IMAD.SHL.U32 R4, R93, 0x20, RZ ;  /* 0x000000205d047824 */ /* 0x000fc400078e00ff */
[----:B------:R-:W-:Y:S02]  /*5600*/  HFMA2 R36, -RZ, RZ, 0, 0 ;  /* 0x00000000ff247431 */ /* 0x000fe400000001ff */
[----:B------:R-:W-:Y:S01]  /*5610*/  IMAD.SHL.U32 R6, R93, 0x2, RZ ;  /* 0x000000025d067824 */ /* 0x000fe200078e00ff */
[----:B------:R-:W-:Y:S01]  /*5620*/  UMOV UR44, 0x400 ;  /* 0x00000400002c7882 */ /* 0x000fe20000000000 */
[----:B------:R-:W2:Y:S01]  /*5630*/  LDC.64 R82, c[0x0][0x8b0] ;  /* 0x00022c00ff527b82 */ /* 0x000ea20000000a00 */
[----:B------:R-:W-:Y:S01]  /*5640*/  LOP3.LUT R5, R7, 0x180, RZ, 0xc0, !PT ;  /* 0x0000018007057812 */ /* 0x000fe200078ec0ff */
[----:B------:R-:W-:Y:S01]  /*5650*/  IMAD.U32 R37, R93, 0x10000, RZ ;  /* 0x000100005d257824 */ /* 0x000fe200078e00ff */
[----:B------:R-:W-:Y:S01]  /*5660*/  LOP3.LUT R4, R4, 0xc00, RZ, 0xc0, !PT ;  /* 0x00000c0004047812 */ /* 0x000fe200078ec0ff */
[----:B------:R-:W-:Y:S01]  /*5670*/  IMAD.MOV.U32 R92, RZ, RZ, RZ ;  /* 0x000000ffff5c7224 */ /* 0x000fe200078e00ff */
[----:B------:R-:W-:Y:S01]  /*5680*/  LOP3.LUT R6, R5, 0x20, R6, 0xf8, !PT ;  /* 0x0000002005067812 */ /* 0x000fe200078ef806 */
[----:B------:R-:W-:Y:S01]  /*5690*/  IMAD.SHL.U32 R5, R93, 0x8, RZ ;  /* 0x000000085d057824 */ /* 0x000fe200078e00ff */
[----:B------:R-:W-:Y:S01]  /*56a0*/  LOP3.LUT R4, R4, 0x40, R7, 0xf8, !PT ;  /* 0x0000004004047812 */ /* 0x000fe200078ef807 */
[----:B------:R-:W3:Y:S01]  /*56b0*/  LDC.64 R80, c[0x0][0x8a8] ;  /* 0x00022a00ff507b82 */ /* 0x000ee20000000a00 */
[----:B------:R-:W-:Y:S01]  /*56c0*/  LOP3.LUT R37, R37, 0x600000, RZ, 0xc0, !PT ;  /* 0x0060000025257812 */ /* 0x000fe200078ec0ff */
[----:B------:R-:W-:Y:S01]  /*56d0*/  IMAD.MOV.U32 R87, RZ, RZ, RZ ;  /* 0x000000ffff577224 */ /* 0x000fe200078e00ff */
[----:B------:R-:W-:-:S02]  /*56e0*/  LOP3.LUT R5, R6, 0x30, R5, 0x78, !PT ;  /* 0x0000003006057812 */ /* 0x000fc400078e7805 */
[----:B------:R-:W-:Y:S02]  /*56f0*/  CS2R R90, SRZ ;  /* 0x00000000005a7805 */ /* 0x000fe4000001ff00 */
[----:B------:R-:W-:Y:S01]  /*5700*/  LOP3.LUT R4, R4, 0x200, R7, 0xf8, !PT ;  /* 0x0000020004047812 */ /* 0x000fe200078ef807 */
[----:B------:R-:W-:Y:S01]  /*5710*/  IMAD.MOV.U32 R89, RZ, RZ, RZ ;  /* 0x000000ffff597224 */ /* 0x000fe200078e00ff */
[----:B------:R-:W-:Y:S01]  /*5720*/  LOP3.LUT R93, R93, 0x2, RZ, 0xc0, !PT ;  /* 0x000000025d5d7812 */ /* 0x000fe200078ec0ff */
[----:B-1----:R-:W-:Y:S01]  /*5730*/  ULEA UR44, UR4, UR44, 0x18 ;  /* 0x0000002c042c7291 */ /* 0x002fe2000f8ec0ff */
[----:B------:R-:W-:Y:S01]  /*5740*/  LOP3.LUT R71, R4, R5, RZ, 0xfc, !PT ;  /* 0x0000000504477212 */ /* 0x000fe200078efcff */
[----:B------:R-:W1:Y:S01]  /*5750*/  LDCU UR57, c[0x0][0x370] ;  /* 0x00006e00ff3977ac */ /* 0x000e620008000800 */
[----:B------:R-:W-:Y:S01]  /*5760*/  IADD3 R88, PT, PT, -R93, RZ, RZ ;  /* 0x000000ff5d587210 */ /* 0x000fe20007ffe1ff */
[----:B------:R-:W-:Y:S01]  /*5770*/  UIADD3 UR4, UPT, UPT, UR44, 0x2200, URZ ;  /* 0x000022002c047890 */ /* 0x000fe2000fffe0ff */
[----:B------:R-:W4:Y:S04]  /*5780*/  LDCU UR43, c[0x0][0xb0c] ;  /* 0x00016180ff2b77ac */ /* 0x000f280008000800 */
[----:B------:R-:W1:Y:S01]  /*5790*/  LDS R0, [UR44+0x1f0] ;  /* 0x0001f02cff007984 */ /* 0x000e620008000800 */
[----:B------:R-:W-:Y:S01]  /*57a0*/  IMAD.U32 R94, RZ, RZ, UR4 ;  /* 0x00000004ff5e7e24 */ /* 0x000fe2000f8e00ff */
[----:B------:R-:W1:Y:S01]  /*57b0*/  LDCU UR39, c[0x0][0xb30] ;  /* 0x00016600ff2777ac */ /* 0x000e620008000800 */
[----:B------:R-:W1:Y:S01]  /*57c0*/  LDCU.64 UR46, c[0x0][0x888] ;  /* 0x00011100ff2e77ac */ /* 0x000e620008000a00 */
[----:B------:R-:W1:Y:S01]  /*57d0*/  LDCU.64 UR40, c[0x0][0xb28] ;  /* 0x00016500ff2877ac */ /* 0x000e620008000a00 */
[----:B------:R-:W1:Y:S01]  /*57e0*/  LDCU.64 UR60, c[0x0][0x890] ;  /* 0x00011200ff3c77ac */ /* 0x000e620008000a00 */
[----:B------:R-:W1:Y:S01]  /*57f0*/  LDCU.128 UR52, c[0x0][0xb10] ;  /* 0x00016200ff3477ac */ /* 0x000e620008000c00 */
[----:B------:R-:W1:Y:S01]  /*5800*/  LDCU UR56, c[0x0][0x374] ;  /* 0x00006e80ff3877ac */ /* 0x000e620008000800 */
[----:B------:R-:W-:Y:S01]  /*5810*/  UIADD3 UR63, UPT, UPT, UR44, 0x200, URZ ;  /* 0x000002002c3f7890 */ /* 0x000fe2000fffe0ff */
[----:B-1234-:R-:W-:-:S11]  /*5820*/  IMAD.IADD R37, R0, 0x1, R37 ;  /* 0x0000000100257824 */ /* 0x01efd600078e0225 */
.L_x_125:
[----:B------:R-:W-:Y:S02]  /*5830*/  LEA R3, R87, UR44, 0x3 ;  /* 0x0000002c57037c11 */ /* 0x000fe4000f8e18ff */
[----:B------:R-:W-:Y:S02]  /*5840*/  SHF.L.U32 R0, R91, 0x1f, RZ ;  /* 0x0000001f5b007819 */ /* 0x000fe400000006ff */
[----:B------:R-:W-:Y:S02]  /*5850*/  LEA R5, R87, UR44, 0x4 ;  /* 0x0000002c57057c11 */ /* 0x000fe4000f8e20ff */
[----:B-1----:R-:W1:Y:S02]  /*5860*/  SYNCS.PHASECHK.TRANS64.TRYWAIT P0, [R3+URZ+0x140], R0 ;  /* 0x00014000030075a7 */ /* 0x002e6400080011ff */
[----:B-1----:R-:W-:Y:S05]  /*5870*/  @!P0 BRA `(.L_x_100) ;  /* 0x0000003400a08947 */ /* 0x002fea0003800000 */
.L_x_187:
        /* <DEDUP_REMOVED lines=11> */
[----:B------:R-:W-:Y:S01]  /*5930*/  PLOP3.LUT P0, PT, PT, PT, UP1, 0x80, 0x8 ;  /* 0x000000000008781c */ /* 0x000fe20003f0f018 */
[----:B------:R-:W-:Y:S11]  /*5940*/  UP2UR UR45, UPR, URZ, 0x2 ;  /* 0x00000002ff2d7883 */ /* 0x000ff60008000000 */
[----:B------:R-:W-:Y:S01]  /*5950*/  @!UPT UIADD3 URZ, UPT, UPT, URZ, URZ, URZ ;  /* 0x000000fffffff290 */ /* 0x000fe2000fffe0ff */
[----:B-1----:R-:W-:Y:S02]  /*5960*/  @P0 SHF.R.U32.HI R0, RZ, 0x10, R5 ;  /* 0x00000010ff000819 */ /* 0x002fe40000011605 */
        /* <DEDUP_REMOVED lines=12> */
[----:B------:R-:W2:Y:S01]  /*5a30*/  LDCU UR12, c[0x0][0xb20] ;  /* 0x00016400ff0c77ac */ /* 0x000ea20008000800 */
[----:B------:R-:W-:Y:S02]  /*5a40*/  UIMAD.WIDE.U32 UR4, UR56, UR55, URZ ;  /* 0x00000037380472a5 */ /* 0x000fe4000f8e00ff */
[----:B------:R-:W-:Y:S02]  /*5a50*/  UIMAD.WIDE.U32 UR6, UR57, UR52, URZ ;  /* 0x00000034390672a5 */ /* 0x000fe4000f8e00ff */
[----:B------:R-:W-:Y:S02]  /*5a60*/  UISETP.NE.AND UP0, UPT, UR54, 0x1, UPT ;  /* 0x000000013600788c */ /* 0x000fe4000bf05270 */
[----:B------:R-:W-:Y:S02]  /*5a70*/  UIMAD.WIDE.U32 UR8, UR37, UR55, URZ ;  /* 0x00000037250872a5 */ /* 0x000fe4000f8e00ff */
[----:B------:R-:W-:Y:S02]  /*5a80*/  UIMAD.WIDE.U32 UR10, UR38, UR52, URZ ;  /* 0x00000034260a72a5 */ /* 0x000fe4000f8e00ff */
[----:B------:R-:W-:Y:S02]  /*5a90*/  UISETP.NE.AND UP1, UPT, UR43, 0x1, UPT ;  /* 0x000000012b00788c */ /* 0x000fe4000bf25270 */
[----:B------:R-:W-:Y:S01]  /*5aa0*/  UISETP.NE.AND UP2, UPT, UR42, 0x1, UPT ;  /* 0x000000012a00788c */ /* 0x000fe2000bf45270 */
[----:B------:R-:W-:Y:S02]  /*5ab0*/  UMOV UR4, UR5 ;  /* 0x0000000500047c82 */ /* 0x000fe40008000000 */
[----:B--2---:R-:W-:Y:S03]  /*5ac0*/  USHF.R.U32.HI UR5, URZ, UR12, UR4 ;  /* 0x0000000cff057299 */ /* 0x004fe60008011604 */
[----:B------:R-:W-:Y:S02]  /*5ad0*/  UMOV UR4, UR7 ;  /* 0x0000000700047c82 */ /* 0x000fe40008000000 */
[----:B------:R-:W-:Y:S02]  /*5ae0*/  USHF.R.U32.HI UR7, URZ, UR53, UR4 ;  /* 0x00000035ff077299 */ /* 0x000fe40008011604 */
[----:B------:R-:W-:Y:S02]  /*5af0*/  USEL UR4, UR56, UR5, !UP0 ;  /* 0x0000000538047287 */ /* 0x000fe4000c000000 */
[----:B------:R-:W-:Y:S01]  /*5b00*/  USEL UR7, UR57, UR7, !UP1 ;  /* 0x0000000739077287 */ /* 0x000fe2000c800000 */
[----:B------:R-:W-:Y:S01]  /*5b10*/  UMOV UR5, UR9 ;  /* 0x0000000900057c82 */ /* 0x000fe20008000000 */
[----:B------:R-:W-:Y:S02]  /*5b20*/  UIMAD.WIDE.U32 UR8, UR4, UR40, URZ ;  /* 0x00000028040872a5 */ /* 0x000fe4000f8e00ff */
[----:B------:R-:W-:Y:S03]  /*5b30*/  USHF.R.U32.HI UR6, URZ, UR12, UR5 ;  /* 0x0000000cff067299 */ /* 0x000fe60008011605 */
[----:B------:R-:W-:Y:S01]  /*5b40*/  UMOV UR5, UR11 ;  /* 0x0000000b00057c82 */ /* 0x000fe20008000000 */
[----:B------:R-:W-:Y:S02]  /*5b50*/  UIMAD.WIDE.U32 UR10, UR7, UR40, URZ ;  /* 0x00000028070a72a5 */ /* 0x000fe4000f8e00ff */
[----:B------:R-:W-:Y:S02]  /*5b60*/  USHF.R.U32.HI UR12, URZ, UR53, UR5 ;  /* 0x00000035ff0c7299 */ /* 0x000fe40008011605 */
[----:B------:R-:W-:Y:S01]  /*5b70*/  USEL UR6, UR37, UR6, !UP0 ;  /* 0x0000000625067287 */ /* 0x000fe2000c000000 */
[----:B------:R-:W-:Y:S02]  /*5b80*/  UMOV UR5, UR9 ;  /* 0x0000000900057c82 */ /* 0x000fe40008000000 */
[----:B------:R-:W-:Y:S01]  /*5b90*/  UMOV UR10, UR11 ;  /* 0x0000000b000a7c82 */ /* 0x000fe20008000000 */
[----:B------:R-:W-:Y:S02]  /*5ba0*/  @UP2 USHF.R.U32.HI UR4, URZ, UR41, UR5 ;  /* 0x00000029ff042299 */ /* 0x000fe40008011605 */
[----:B------:R-:W-:Y:S02]  /*5bb0*/  @UP2 USHF.R.U32.HI UR7, URZ, UR41, UR10 ;  /* 0x00000029ff072299 */ /* 0x000fe4000801160a */
[----:B------:R-:W-:Y:S02]  /*5bc0*/  UIMAD UR4, UR42, UR4, URZ ;  /* 0x000000042a0472a4 */ /* 0x000fe4000f8e02ff */
[----:B------:R-:W-:Y:S02]  /*5bd0*/  UIMAD.WIDE.U32 UR10, UR6, UR40, URZ ;  /* 0x00000028060a72a5 */ /* 0x000fe4000f8e00ff */
[----:B------:R-:W-:Y:S02]  /*5be0*/  USEL UR5, UR38, UR12, !UP1 ;  /* 0x0000000c26057287 */ /* 0x000fe4000c800000 */
[----:B------:R-:W-:Y:S02]  /*5bf0*/  UIMAD UR8, UR42, UR7, URZ ;  /* 0x000000072a0872a4 */ /* 0x000fe4000f8e02ff */
[----:B------:R-:W-:Y:S03]  /*5c00*/  UISETP.GE.AND UP0, UPT, UR6, UR4, UPT ;  /* 0x000000040600728c */ /* 0x000fe6000bf06270 */
[----:B------:R-:W-:Y:S01]  /*5c10*/  UMOV UR4, UR11 ;  /* 0x0000000b00047c82 */ /* 0x000fe20008000000 */
[----:B------:R-:W-:Y:S02]  /*5c20*/  UISETP.GE.OR UP0, UPT, UR5, UR8, UP0 ;  /* 0x000000080500728c */ /* 0x000fe40008706670 */
[----:B------:R-:W-:Y:S02]  /*5c30*/  USHF.R.U32.HI UR4, URZ, UR41, UR4 ;  /* 0x00000029ff047299 */ /* 0x000fe40008011604 */
[----:B------:R-:W-:Y:S02]  /*5c40*/  UIMAD.WIDE.U32 UR8, UR5, UR40, URZ ;  /* 0x00000028050872a5 */ /* 0x000fe4000f8e00ff */
[----:B------:R-:W-:Y:S02]  /*5c50*/  USEL UR11, UR6, UR4, !UP2 ;  /* 0x00000004060b7287 */ /* 0x000fe4000d000000 */
[----:B------:R-:W-:Y:S02]  /*5c60*/  UIADD3 UR8, UPT, UPT, -UR5, URZ, URZ ;  /* 0x000000ff05087290 */ /* 0x000fe4000fffe1ff */
[----:B------:R-:W-:Y:S01]  /*5c70*/  UIADD3 UR10, UPT, UPT, -UR11, URZ, URZ ;  /* 0x000000ff0b0a7290 */ /* 0x000fe2000fffe1ff */
[----:B------:R-:W-:Y:S01]  /*5c80*/  @!UP0 UMOV UR4, UR9 ;  /* 0x0000000900048c82 */ /* 0x000fe20008000000 */
[----:B------:R-:W-:Y:S02]  /*5c90*/  UIADD3 UR9, UPT, UPT, -UR6, URZ, URZ ;  /* 0x000000ff06097290 */ /* 0x000fe4000fffe1ff */
[----:B------:R-:W-:Y:S02]  /*5ca0*/  @!UP0 USHF.R.U32.HI UR4, URZ, UR41, UR4 ;  /* 0x00000029ff048299 */ /* 0x000fe40008011604 */
[----:B------:R-:W-:Y:S02]  /*5cb0*/  UIMAD UR10, UR42, UR10, UR6 ;  /* 0x0000000a2a0a72a4 */ /* 0x000fe4000f8e0206 */
[----:B------:R-:W-:Y:S04]  /*5cc0*/  @!UP0 USEL UR4, UR5, UR4, !UP2 ;  /* 0x0000000405048287 */ /* 0x000fe8000d000000 */
[----:B------:R-:W-:Y:S02]  /*5cd0*/  @!UP0 UIMAD UR10, UR7, UR10, UR4 ;  /* 0x0000000a070a82a4 */ /* 0x000fe4000f8e0204 */
[----:B------:R-:W-:Y:S02]  /*5ce0*/  @!UP0 UIADD3 UR11, UPT, UPT, UR11, -UR4, URZ ;  /* 0x800000040b0b8290 */ /* 0x000fe4000fffe0ff */
[----:B------:R-:W-:Y:S02]  /*5cf0*/  UIMAD UR7, UR43, UR8, UR38 ;  /* 0x000000082b0772a4 */ /* 0x000fe4000f8e0226 */
[----:B------:R-:W-:Y:S02]  /*5d00*/  @!UP0 UIMAD UR6, UR11, UR42, UR5 ;  /* 0x0000002a0b0682a4 */ /* 0x000fe4000f8e0205 */
[----:B------:R-:W-:Y:S01]  /*5d10*/  UIMAD UR4, UR54, UR9, UR37 ;  /* 0x00000009360472a4 */ /* 0x000fe2000f8e0225 */
[----:B------:R-:W-:Y:S02]  /*5d20*/  @!UP0 UMOV UR5, UR10 ;  /* 0x0000000a00058c82 */ /* 0x000fe40008000000 */
[----:B------:R-:W-:Y:S02]  /*5d30*/  UIMAD UR38, UR5, UR43, UR7 ;  /* 0x0000002b052672a4 */ /* 0x000fe4000f8e0207 */
[----:B------:R-:W-:Y:S11]  /*5d40*/  UIMAD UR37, UR6, UR54, UR4 ;  /* 0x00000036062572a4 */ /* 0x000ff6000f8e0204 */
[----:B------:R-:W-:Y:S01]  /*5d50*/  @!UPT UIADD3 URZ, UPT, UPT, URZ, URZ, URZ ;  /* 0x000000fffffff290 */ /* 0x000fe2000fffe0ff */
.L_x_101:
[----:B------:R-:W-:Y:S01]  /*5d60*/  UISETP.NE.AND UP0, UPT, UR39, 0x1, UPT ;  /* 0x000000012700788c */ /* 0x000fe2000bf05270 */
[----:B------:R-:W-:Y:S01]  /*5d70*/  IADD3 R87, PT, PT, R87, 0x1, RZ ;  /* 0x0000000157577810 */ /* 0x000fe20007ffe0ff */
[----:B------:R-:W-:Y:S02]  /*5d80*/  USHF.L.U32 UR50, UR16, 0x6, URZ ;  /* 0x0000000610327899 */ /* 0x000fe400080006ff */
[----:B------:R-:W-:Y:S07]  /*5d90*/  USHF.L.U32 UR49, UR20, 0x7, URZ ;  /* 0x0000000714317899 */ /* 0x000fee00080006ff */
[----:B------:R-:W2:Y:S01]  /*5da0*/  @!UP0 LDCU.128 UR12, c[0x0][0xb10] ;  /* 0x00016200ff0c87ac */ /* 0x000ea20008000c00 */
[----:B------:R-:W3:Y:S01]  /*5db0*/  @!UP0 LDCU UR5, c[0x0][0xb0c] ;  /* 0x00016180ff0587ac */ /* 0x000ee20008000800 */
[----:B------:R-:W4:Y:S01]  /*5dc0*/  @!UP0 LDCU UR10, c[0x0][0xb20] ;  /* 0x00016400ff0a87ac */ /* 0x000f220008000800 */
[----:B--2---:R-:W-:Y:S02]  /*5dd0*/  UIMAD.WIDE.U32 UR8, UR38, UR12, URZ ;  /* 0x0000000c260872a5 */ /* 0x004fe4000f8e00ff */
[----:B------:R-:W-:Y:S02]  /*5de0*/  UIMAD.WIDE.U32 UR6, UR37, UR15, URZ ;  /* 0x0000000f250672a5 */ /* 0x000fe4000f8e00ff */
[----:B------:R-:W-:Y:S03]  /*5df0*/  @!UP0 UISETP.NE.AND UP1, UPT, UR14, 0x1, UPT ;  /* 0x000000010e00888c */ /* 0x000fe6000bf25270 */
[----:B------:R-:W-:Y:S01]  /*5e00*/  @!UP0 UMOV UR4, UR9 ;  /* 0x0000000900048c82 */ /* 0x000fe20008000000 */
[----:B---3--:R-:W-:Y:S02]  /*5e10*/  @!UP0 UISETP.NE.AND UP2, UPT, UR5, 0x1, UPT ;  /* 0x000000010500888c */ /* 0x008fe4000bf45270 */
[----:B------:R-:W-:Y:S01]  /*5e20*/  @!UP0 USHF.R.U32.HI UR4, URZ, UR13, UR4 ;  /* 0x0000000dff048299 */ /* 0x000fe20008011604 */
[----:B------:R-:W-:Y:S02]  /*5e30*/  @!UP0 UMOV UR6, UR7 ;  /* 0x0000000700068c82 */ /* 0x000fe40008000000 */
[----:B----4-:R-:W-:Y:S02]  /*5e40*/  @!UP0 USHF.R.U32.HI UR6, URZ, UR10, UR6 ;  /* 0x0000000aff068299 */ /* 0x010fe40008011606 */
[----:B------:R-:W-:Y:S02]  /*5e50*/  @!UP0 USEL UR7, UR38, UR4, !UP2 ;  /* 0x0000000426078287 */ /* 0x000fe4000d000000 */
[----:B------:R-:W-:Y:S04]  /*5e60*/  @!UP0 USEL UR6, UR37, UR6, !UP1 ;  /* 0x0000000625068287 */ /* 0x000fe8000c800000 */
[----:B------:R-:W-:Y:S02]  /*5e70*/  @!UP0 UIADD3 UR4, UPT, UPT, -UR7, UR6, URZ ;  /* 0x0000000607048290 */ /* 0x000fe4000fffe1ff */
[----:B------:R-:W-:Y:S02]  /*5e80*/  @!UP0 UIADD3 UR6, UPT, UPT, UR7, -UR6, URZ ;  /* 0x8000000607068290 */ /* 0x000fe4000fffe0ff */
[----:B------:R-:W-:Y:S02]  /*5e90*/  @!UP0 UIMAD UR38, UR4, UR5, UR38 ;  /* 0x00000005042682a4 */ /* 0x000fe4000f8e0226 */
[----:B------:R-:W-:Y:S02]  /*5ea0*/  @!UP0 UIMAD UR37, UR6, UR14, UR37 ;  /* 0x0000000e062582a4 */ /* 0x000fe4000f8e0225 */
[----:B------:R-:W-:Y:S09]  /*5eb0*/  ULOP3.LUT UP0, URZ, UR63, 0x1b0, URZ, 0xc0, !UPT ;  /* 0x000001b03fff7892 */ /* 0x000ff2000f80c0ff */
[----:B------:R-:W-:Y:S05]  /*5ec0*/  BRA.U !UP0, `(.L_x_102) ;  /* 0x0000000108407547 */ /* 0x000fea000b800000 */
[----:B------:R-:W2:Y:S01]  /*5ed0*/  LDCU.64 UR8, c[0x4][0x80] ;  /* 0x01001000ff0877ac */ /* 0x000ea20008000a00 */
[----:B------:R-:W-:Y:S01]  /*5ee0*/  MOV R3, 0x0 ;  /* 0x0000000000037802 */ /* 0x000fe20000000f00 */
[----:B------:R-:W-:Y:S02]  /*5ef0*/  HFMA2 R12, -RZ, RZ, 0, 5.9604644775390625e-08 ;  /* 0x00000001ff0c7431 */ /* 0x000fe400000001ff */
[----:B------:R-:W-:Y:S02]  /*5f00*/  IMAD.MOV.U32 R8, RZ, RZ, 0x70 ;  /* 0x00000070ff087424 */ /* 0x000fe400078e00ff */
[----:B------:R-:W-:Y:S01]  /*5f10*/  IMAD.MOV.U32 R13, RZ, RZ, RZ ;  /* 0x000000ffff0d7224 */ /* 0x000fe200078e00ff */
[----:B------:R-:W3:Y:S01]  /*5f20*/  LDCU.64 UR6, c[0x4][0x88] ;  /* 0x01001100ff0677ac */ /* 0x000ee20008000a00 */
[----:B------:R-:W4:Y:S01]  /*5f30*/  LDC.64 R2, c[0x4][R3] ;  /* 0x0100000003027b82 */ /* 0x000f220000000a00 */
[----:B------:R-:W1:Y:S01]  /*5f40*/  LDCU.64 UR4, c[0x4][0x8] ;  /* 0x01000100ff0477ac */ /* 0x000e620008000a00 */
[----:B--2---:R-:W-:Y:S01]  /*5f50*/  MOV R5, UR9 ;  /* 0x0000000900057c02 */ /* 0x004fe20008000f00 */
[----:B------:R-:W-:Y:S01]  /*5f60*/  IMAD.U32 R4, RZ, RZ, UR8 ;  /* 0x00000008ff047e24 */ /* 0x000fe2000f8e00ff */
[----:B---3--:R-:W-:Y:S01]  /*5f70*/  MOV R7, UR7 ;  /* 0x0000000700077c02 */ /* 0x008fe20008000f00 */
[----:B------:R-:W-:Y:S01]  /*5f80*/  IMAD.U32 R6, RZ, RZ, UR6 ;  /* 0x00000006ff067e24 */ /* 0x000fe2000f8e00ff */
[----:B-1----:R-:W-:Y:S01]  /*5f90*/  MOV R11, UR5 ;  /* 0x00000005000b7c02 */ /* 0x002fe20008000f00 */
[----:B------:R-:W-:Y:S02]  /*5fa0*/  IMAD.U32 R10, RZ, RZ, UR4 ;  /* 0x00000004ff0a7e24 */ /* 0x000fe4000f8e00ff */
[----:B------:R-:W-:Y:S07]  /*5fb0*/  LEPC R20, `(.L_x_102) ;  /* 0x000000001014794e */ /* 0x000fee0000000000 */
[----:B----45:R-:W-:Y:S05]  /*5fc0*/  CALL.ABS.NOINC R2 ;  /* 0x0000000002007343 */ /* 0x030fea0003c00000 */
.L_x_102:
[----:B------:R-:W-:Y:S01]  /*5fd0*/  LOP3.LUT P0, RZ, R94, 0x1b0, RZ, 0xc0, !PT ;  /* 0x000001b05eff7812 */ /* 0x000fe2000780c0ff */
[----:B------:R-:W-:Y:S11]  /*5fe0*/  BSSY.RECONVERGENT B6, `(.L_x_103) ;  /* 0x0000013000067945 */ /* 0x000ff60003800200 */
[----:B------:R-:W-:Y:S01]  /*5ff0*/  @!UPT UIADD3 URZ, UPT, UPT, URZ, URZ, URZ ;  /* 0x000000fffffff290 */ /* 0x000fe2000fffe0ff */
[----:B------:R-:W-:Y:S05]  /*6000*/  @!P0 BRA `(.L_x_104) ;  /* 0x0000000000408947 */ /* 0x000fea0003800000 */
        /* <DEDUP_REMOVED lines=16> */
.L_x_104:
[----:B------:R-:W-:Y:S05]  /*6110*/  BSYNC.RECONVERGENT B6 ;  /* 0x0000000000067941 */ /* 0x000fea0003800200 */
.L_x_103:
[----:B------:R-:W-:Y:S01]  /*6120*/  R2UR UR4, R86 ;  /* 0x00000000560472ca */ /* 0x000fe200000e0000 */
[----:B------:R-:W-:Y:S01]  /*6130*/  UISETP.NE.U32.AND UP0, UPT, UR60, URZ, UPT ;  /* 0x000000ff3c00728c */ /* 0x000fe2000bf05070 */
[----:B------:R-:W-:Y:S02]  /*6140*/  ISETP.NE.U32.AND P4, PT, R82, RZ, PT ;  /* 0x000000ff5200720c */ /* 0x000fe40003f85070 */
[----:B------:R-:W-:Y:S01]  /*6150*/  ISETP.NE.U32.AND P2, PT, RZ, UR46, PT ;  /* 0x0000002eff007c0c */ /* 0x000fe2000bf45070 */
[----:B------:R-:W-:Y:S01]  /*6160*/  UISETP.NE.AND.EX UP1, UPT, UR61, URZ, UPT, UP0 ;  /* 0x000000ff3d00728c */ /* 0x000fe2000bf25300 */
[----:B------:R-:W-:Y:S01]  /*6170*/  ISETP.NE.AND.EX P4, PT, R83, RZ, PT, P4 ;  /* 0x000000ff5300720c */ /* 0x000fe20003f85340 */
[----:B------:R-:W-:Y:S01]  /*6180*/  UPLOP3.LUT UP0, UPT, UPT, UPT, UPT, 0x40, 0x4 ;  /* 0x000000000004789c */ /* 0x000fe20003f0e870 */
[----:B------:R-:W-:Y:S05]  /*6190*/  ISETP.NE.AND.EX P2, PT, RZ, UR47, PT, P2 ;  /* 0x0000002fff007c0c */ /* 0x000fea000bf45320 */
[----:B------:R-:W-:Y:S06]  /*61a0*/  UISETP.NE.AND UP2, UPT, UR4, URZ, UPT ;  /* 0x000000ff0400728c */ /* 0x000fec000bf45270 */
[----:B------:R-:W-:Y:S05]  /*61b0*/  PLOP3.LUT P1, PT, PT, PT, UP2, 0x80, 0x8 ;  /* 0x000000000008781c */ /* 0x000fea0003f2f028 */
[----:B------:R-:W-:Y:S06]  /*61c0*/  @UP2 UPLOP3.LUT UP0, UPT, UPT, UPT, UP1, 0x80, 0x8 ;  /* 0x000000000008289c */ /* 0x000fec0003f0f010 */
[----:B------:R-:W-:Y:S01]  /*61d0*/  PLOP3.LUT P0, PT, PT, PT, UP0, 0x80, 0x8 ;  /* 0x000000000008781c */ /* 0x000fe20003f0f008 */
[----:B------:R-:W-:Y:S01]  /*61e0*/  @!UPT UIADD3 URZ, UPT, UPT, URZ, URZ, URZ ;  /* 0x000000fffffff290 */ /* 0x000fe2000fffe0ff */
[----:B------:R-:W-:Y:S11]  /*61f0*/  BRA.U !UP1, `(.L_x_105) ;  /* 0x00000001093c7547 */ /* 0x000ff6000b800000 */
[----:B------:R-:W-:Y:S01]  /*6200*/  UISETP.NE.U32.AND UP0, UPT, UR46, URZ, UPT ;  /* 0x000000ff2e00728c */ /* 0x000fe2000bf05070 */
[----:B-1----:R-:W-:Y:S01]  /*6210*/  HFMA2 R0, -RZ, RZ, 0, 5.9604644775390625e-08 ;  /* 0x00000001ff007431 */ /* 0x002fe200000001ff */
[----:B------:R-:W1:Y:S01]  /*6220*/  LDCU.64 UR8, c[0x0][0x358] ;  /* 0x00006b00ff0877ac */ /* 0x000e620008000a00 */
[----:B------:R-:W-:Y:S01]  /*6230*/  IMAD.MOV.U32 R84, RZ, RZ, 0x1 ;  /* 0x00000001ff547424 */ /* 0x000fe200078e00ff */
[----:B------:R-:W-:Y:S06]  /*6240*/  UISETP.NE.AND.EX UP0, UPT, UR47, URZ, UPT, UP0 ;  /* 0x000000ff2f00728c */ /* 0x000fec000bf05300 */
[----:B------:R-:W-:Y:S05]  /*6250*/  PLOP3.LUT P3, PT, PT, PT, UP0, 0x80, 0x8 ;  /* 0x000000000008781c */ /* 0x000fea0003f6f008 */
[----:B------:R-:W2:Y:S01]  /*6260*/  @UP0 LDCU.64 UR4, c[0x0][0x888] ;  /* 0x00011100ff0407ac */ /* 0x000ea20008000a00 */
[----:B------:R-:W-:Y:S07]  /*6270*/  @UP0 UIMAD UR6, UR36, UR60, URZ ;  /* 0x0000003c240602a4 */ /* 0x000fee000f8e02ff */
[----:B------:R-:W-:Y:S01]  /*6280*/  @!P3 PRMT R84, R0, 0x7610, R84 ;  /* 0x000076100054b816 */ /* 0x000fe20000000054 */
[----:B--2---:R-:W-:Y:S06]  /*6290*/  @UP0 UIMAD.WIDE UR4, UR6, 0x4, UR4 ;  /* 0x00000004060408a5 */ /* 0x004fec000f8e0204 */
[----:B------:R-:W-:Y:S01]  /*62a0*/  IMAD.U32 R2, RZ, RZ, UR4 ;  /* 0x00000004ff027e24 */ /* 0x000fe2000f8e00ff */
[----:B------:R-:W-:Y:S04]  /*62b0*/  MOV R3, UR5 ;  /* 0x0000000500037c02 */ /* 0x000fe80008000f00 */
[----:B------:R-:W2:Y:S01]  /*62c0*/  @!UP0 LDCU UR4, c[0x0][0x880] ;  /* 0x00011000ff0487ac */ /* 0x000ea20008000800 */
[----:B-1---5:R3:W5:Y:S02]  /*62d0*/  @P3 LDG.E R41, desc[UR8][R2.64] ;  /* 0x0000000802293981 */ /* 0x022764000c1e1900 */
[----:B--23--:R-:W-:Y:S02]  /*62e0*/  @!P3 IMAD.U32 R41, RZ, RZ, UR4 ;  /* 0x00000004ff29be24 */ /* 0x00cfe4000f8e00ff */
.L_x_105:
[----:B------:R-:W-:Y:S05]  /*62f0*/  @!P4 BRA `(.L_x_106) ;  /* 0x000000000024c947 */ /* 0x000fea0003800000 */
[----:B------:R-:W-:Y:S01]  /*6300*/  ISETP.NE.U32.AND P3, PT, R80, RZ, PT ;  /* 0x000000ff5000720c */ /* 0x000fe20003f65070 */
[----:B------:R-:W2:Y:S03]  /*6310*/  LDCU.64 UR4, c[0x0][0x358] ;  /* 0x00006b00ff0477ac */ /* 0x000ea60008000a00 */
[----:B------:R-:W-:Y:S11]  /*6320*/  ISETP.NE.AND.EX P3, PT, R81, RZ, PT, P3 ;  /* 0x000000ff5100720c */ /* 0x000ff60003f65330 */
[----:B------:R-:W-:Y:S02]  /*6330*/  @!UPT UIADD3 URZ, UPT, UPT, URZ, URZ, URZ ;  /* 0x000000fffffff290 */ /* 0x000fe4000fffe0ff */
[----:B------:R-:W3:Y:S01]  /*6340*/  @P3 LDC.64 R2, c[0x0][0x8a8] ;  /* 0x00022a00ff023b82 */ /* 0x000ee20000000a00 */
[----:B-1----:R-:W-:Y:S04]  /*6350*/  @P3 IMAD R0, R82, UR36, RZ ;  /* 0x0000002452003c24 */ /* 0x002fe8000f8e02ff */
[----:B---3--:R-:W-:Y:S05]  /*6360*/  @P3 IMAD.WIDE R2, R0, 0x4, R2 ;  /* 0x0000000400023825 */ /* 0x008fea00078e0202 */
[----:B--2--5:R2:W5:Y:S02]  /*6370*/  @P3 LDG.E R38, desc[UR4][R2.64] ;  /* 0x0000000402263981 */ /* 0x024564000c1e1900 */
[----:B--2---:R-:W3:Y:S02]  /*6380*/  @!P3 LDC R38, c[0x0][0x8a0] ;  /* 0x00022800ff26bb82 */ /* 0x004ee40000000800 */
.L_x_106:
[----:B-----5:R-:W-:Y:S01]  /*6390*/  FSETP.NEU.AND P4, PT, R41, RZ, PT ;  /* 0x000000ff2900720b */ /* 0x020fe20003f8d000 */
[----:B------:R-:W-:Y:S01]  /*63a0*/  BSSY B1, `(.L_x_107) ;  /* 0x0000042000017945 */ /* 0x000fe20003800000 */
[----:B------:R-:W-:Y:S01]  /*63b0*/  SEL R5, RZ, 0xffffffff, P2 ;  /* 0xffffffffff057807 */ /* 0x000fe20001000000 */
[----:B------:R-:W-:Y:S01]  /*63c0*/  IMAD.MOV.U32 R102, RZ, RZ, 0x1 ;  /* 0x00000001ff667424 */ /* 0x000fe200078e00ff */
[----:B------:R-:W-:Y:S02]  /*63d0*/  LOP3.LUT P3, RZ, R84, 0xff, RZ, 0xc0, !PT ;  /* 0x000000ff54ff7812 */ /* 0x000fe4000786c0ff */
[----:B------:R-:W-:Y:S02]  /*63e0*/  CS2R R78, SRZ ;  /* 0x00000000004e7805 */ /* 0x000fe4000001ff00 */
[----:B------:R-:W-:Y:S02]  /*63f0*/  @P1 SEL R4, RZ, 0xffffffff, P4 ;  /* 0xffffffffff041807 */ /* 0x000fe40002000000 */
[----:B------:R-:W-:Y:S02]  /*6400*/  CS2R R76, SRZ ;  /* 0x00000000004c7805 */ /* 0x000fe4000001ff00 */
[----:B------:R-:W-:Y:S02]  /*6410*/  LEA R2, R90, UR44, 0x3 ;  /* 0x0000002c5a027c11 */ /* 0x000fe4000f8e18ff */
[----:B------:R-:W-:Y:S02]  /*6420*/  CS2R R74, SRZ ;  /* 0x00000000004a7805 */ /* 0x000fe4000001ff00 */
[----:B------:R-:W-:Y:S02]  /*6430*/  @P0 SEL R4, R5, R4, !P3 ;  /* 0x0000000405040207 */ /* 0x000fe40005800000 */
[----:B------:R-:W-:Y:S02]  /*6440*/  CS2R R72, SRZ ;  /* 0x0000000000487805 */ /* 0x000fe4000001ff00 */
[----:B------:R-:W-:Y:S02]  /*6450*/  LEA R100, R36, UR44, 0x3 ;  /* 0x0000002c24647c11 */ /* 0x000fe4000f8e18ff */
[----:B------:R-:W-:Y:S02]  /*6460*/  @P1 LOP3.LUT R4, R4, 0x1, RZ, 0xc0, !PT ;  /* 0x0000000104041812 */ /* 0x000fe400078ec0ff */
[----:B------:R-:W-:Y:S02]  /*6470*/  SHF.L.U32 R3, R92, 0x1f, RZ ;  /* 0x0000001f5c037819 */ /* 0x000fe400000006ff */
[----:B------:R-:W-:Y:S02]  /*6480*/  ISETP.NE.U32.OR P6, PT, R4, 0x1, !P1 ;  /* 0x000000010400780c */ /* 0x000fe40004fc5470 */
[----:B------:R-:W-:Y:S02]  /*6490*/  PLOP3.LUT P2, PT, PT, PT, UP1, 0x80, 0x8 ;  /* 0x000000000008781c */ /* 0x000fe40003f4f018 */
[C---:B------:R-:W-:Y:S02]  /*64a0*/  LEA.HI R39, R36.reuse, R36, RZ, 0x1 ;  /* 0x0000002424277211 */ /* 0x040fe400078f08ff */
[----:B------:R-:W-:Y:S02]  /*64b0*/  SEL R4, RZ, 0xffffffff, P4 ;  /* 0xffffffffff047807 */ /* 0x000fe40002000000 */
[----:B------:R-:W-:Y:S01]  /*64c0*/  P2R R96, PR, RZ, 0x40 ;  /* 0x00000040ff607803 */ /* 0x000fe20000000000 */
[C---:B-1----:R-:W-:Y:S01]  /*64d0*/  IMAD.SHL.U32 R0, R39.reuse, 0x40, RZ ;  /* 0x0000004027007824 */ /* 0x042fe200078e00ff */
[----:B------:R-:W-:Y:S03]  /*64e0*/  LOP3.LUT R39, R39, 0xffe, RZ, 0xc0, !PT ;  /* 0x00000ffe27277812 */ /* 0x000fe600078ec0ff */
[----:B------:R-:W-:Y:S02]  /*64f0*/  @P6 SHF.L.U32 R7, R89, 0x1f, RZ ;  /* 0x0000001f59076819 */ /* 0x000fe400000006ff */
[----:B------:R-:W-:Y:S01]  /*6500*/  @P2 SEL R4, R5, R4, !P3 ;  /* 0x0000000405042207 */ /* 0x000fe20005800000 */
[----:B------:R-:W-:Y:S01]  /*6510*/  IMAD.IADD R39, R36, 0x1, -R39 ;  /* 0x0000000124277824 */ /* 0x000fe200078e0a27 */
[----:B------:R-:W1:Y:S01]  /*6520*/  @P6 SYNCS.PHASECHK.TRANS64.TRYWAIT P1, [R2+URZ+0x110], R7 ;  /* 0x00011007020065a7 */ /* 0x000e6200080211ff */
[----:B------:R-:W-:Y:S02]  /*6530*/  LOP3.LUT R0, R0, 0xffffff80, RZ, 0xc0, !PT ;  /* 0xffffff8000007812 */ /* 0x000fe400078ec0ff */
[----:B------:R-:W-:Y:S03]  /*6540*/  LOP3.LUT R4, R4, 0x1, RZ, 0xc0, !PT ;  /* 0x0000000104047812 */ /* 0x000fe600078ec0ff */
[----:B------:R-:W-:Y:S01]  /*6550*/  IMAD.IADD R0, R37, 0x1, R0 ;  /* 0x0000000125007824 */ /* 0x000fe200078e0200 */
[----:B------:R-:W-:Y:S03]  /*6560*/  ISETP.NE.U32.AND P5, PT, R4, 0x1, PT ;  /* 0x000000010400780c */ /* 0x000fe60003fa5070 */
[----:B------:R-:W-:Y:S01]  /*6570*/  IMAD R39, R39, 0x100000, R0 ;  /* 0x0010000027277824 */ /* 0x000fe200078e0200 */
[----:B------:R-:W-:Y:S01]  /*6580*/  P2R R103, PR, RZ, 0x20 ;  /* 0x00000020ff677803 */ /* 0x000fe20000000000 */
[----:B------:R2:W4:Y:S01]  /*6590*/  SYNCS.PHASECHK.TRANS64.TRYWAIT P0, [R100+URZ+0x160], R3 ;  /* 0x00016003640075a7 */ /* 0x00052200080011ff */
[----:B-1----:R-:W-:Y:S01]  /*65a0*/  @P6 SEL R102, RZ, 0x1, !P1 ;  /* 0x00000001ff666807 */ /* 0x002fe20004800000 */
[----:B--2---:R-:W-:Y:S06]  /*65b0*/  @!P6 BRA `(.L_x_108) ;  /* 0x000000000080e947 */ /* 0x004fec0003800000 */
[----:B------:R-:W-:Y:S01]  /*65c0*/  @P5 IMAD R6, R90, 0x1000, R71 ;  /* 0x000010005a065824 */ /* 0x000fe200078e0247 */
[----:B------:R-:W1:Y:S01]  /*65d0*/  S2R R0, SR_CgaCtaId ;  /* 0x0000000000007919 */ /* 0x000e620000008800 */
[----:B------:R-:W-:Y:S01]  /*65e0*/  ISETP.NE.AND P1, PT, R102, RZ, PT ;  /* 0x000000ff6600720c */ /* 0x000fe20003f25270 */
[----:B------:R-:W-:Y:S01]  /*65f0*/  BSSY B0, `(.L_x_109) ;  /* 0x000000b000007945 */ /* 0x000fe20003800000 */
[----:B------:R-:W-:Y:S01]  /*6600*/  @P5 VIADD R4, R6, UR44 ;  /* 0x0000002c06045c36 */ /* 0x000fe20008000000 */
[----:B------:R-:W-:Y:S02]  /*6610*/  CS2R R74, SRZ ;  /* 0x00000000004a7805 */ /* 0x000fe4000001ff00 */
[----:B------:R-:W-:Y:S02]  /*6620*/  CS2R R72, SRZ ;  /* 0x0000000000487805 */ /* 0x000fe4000001ff00 */
[----:B------:R-:W-:Y:S01]  /*6630*/  CS2R R78, SRZ ;  /* 0x00000000004e7805 */ /* 0x000fe2000001ff00 */
[----:B------:R-:W-:Y:S01]  /*6640*/  @P5 IMAD R4, R93, -0x10, R4 ;  /* 0xfffffff05d045824 */ /* 0x000fe200078e0204 */
[----:B------:R-:W-:Y:S04]  /*6650*/  CS2R R76, SRZ ;  /* 0x00000000004c7805 */ /* 0x000fe8000001ff00 */
[----:B------:R-:W-:Y:S05]  /*6660*/  @P1 BRA `(.L_x_110) ;  /* 0x00000000000c1947 */ /* 0x000fea0003800000 */
[----:B------:R-:W-:Y:S04]  /*6670*/  SHF.L.U32 R5, R89, 0x1f, RZ ;  /* 0x0000001f59057819 */ /* 0x000fe800000006ff */
[----:B------:R-:W2:Y:S02]  /*6680*/  SYNCS.PHASECHK.TRANS64.TRYWAIT P1, [R2+URZ+0x110], R5 ;  /* 0x00011005020075a7 */ /* 0x000ea400080211ff */
[----:B--2---:R-:W-:Y:S05]  /*6690*/  @!P1 BRA `(.L_x_111) ;  /* 0x00000028002c9947 */ /* 0x004fea0003800000 */
.L_x_110:
[----:B------:R-:W-:Y:S05]  /*66a0*/  BSYNC B0 ;  /* 0x0000000000007941 */ /* 0x000fea0003800000 */
.L_x_109:
[----:B------:R-:W-:Y:S01]  /*66b0*/  ISETP.NE.AND P1, PT, R103, RZ, PT ;  /* 0x000000ff6700720c */ /* 0x000fe20003f25270 */
[----:B--2---:R-:W-:Y:S02]  /*66c0*/  VIADD R5, R2, 0x120 ;  /* 0x0000012002057836 */ /* 0x004fe40000000000 */
[----:B------:R-:W-:Y:S03]  /*66d0*/  VIADD R90, R90, 0x1 ;  /* 0x000000015a5a7836 */ /* 0x000fe60000000000 */
[----:B-1----:R-:W-:Y:S07]  /*66e0*/  PRMT R0, R0, 0x654, R5 ;  /* 0x0000065400007816 */ /* 0x002fee0000000005 */
[----:B------:R1:W2:Y:S04]  /*66f0*/  @P1 LDS.128 R72, [R6+UR44+0x200] ;  /* 0x0002002c06481984 */ /* 0x0002a80008000c00 */
[----:B------:R1:W1:Y:S01]  /*6700*/  @P1 LDS.128 R76, [R4+0x210] ;  /* 0x00021000044c1984 */ /* 0x0002620000000c00 */
[C---:B------:R-:W-:Y:S01]  /*6710*/  ISETP.NE.AND P1, PT, R90.reuse, 0x2, PT ;  /* 0x000000025a00780c */ /* 0x040fe20003f25270 */
[----:B------:R-:W-:Y:S01]  /*6720*/  @!PT LDS RZ, [RZ] ;  /* 0x00000000fffff984 */ /* 0x000fe20000000800 */
[----:B------:R-:W-:Y:S01]  /*6730*/  @!PT LDS RZ, [RZ] ;  /* 0x00000000fffff984 */ /* 0x000fe20000000800 */
[----:B------:R-:W-:Y:S01]  /*6740*/  @!PT LDS RZ, [RZ] ;  /* 0x00000000fffff984 */ /* 0x000fe20000000800 */
[----:B------:R-:W-:Y:S01]  /*6750*/  @!PT LDS RZ, [RZ] ;  /* 0x00000000fffff984 */ /* 0x000fe20000000800 */
[----:B------:R5:W-:Y:S06]  /*6760*/  MEMBAR.ALL.CTA ;  /* 0x0000000000007992 */ /* 0x000bec0000008000 */
[----:B-----5:R-:W5:Y:S01]  /*6770*/  FENCE.VIEW.ASYNC.S ;  /* 0x00000000000073c6 */ /* 0x020f620000000000 */
[----:B------:R-:W-:Y:S01]  /*6780*/  SEL R90, R90, RZ, P1 ;  /* 0x000000ff5a5a7207 */ /* 0x000fe20000800000 */
[----:B-----5:R5:W-:Y:S02]  /*6790*/  SYNCS.ARRIVE.TRANS64.RED.A1T0 RZ, [R0+URZ], RZ ;  /* 0x000000ff00ff79a7 */ /* 0x020be400081004ff */
[----:B-----5:R-:W-:Y:S04]  /*67a0*/  SEL R0, RZ, 0x1, P1 ;  /* 0x00000001ff007807 */ /* 0x020fe80000800000 */
[----:B--2---:R-:W-:Y:S02]  /*67b0*/  LOP3.LUT R89, R89, R0, RZ, 0x3c, !PT ;  /* 0x0000000059597212 */ /* 0x004fe400078e3cff */
.L_x_108:
[----:B------:R-:W-:Y:S05]  /*67c0*/  BSYNC B1 ;  /* 0x0000000000017941 */ /* 0x000fea0003800000 */
.L_x_107:
[----:B------:R-:W-:Y:S04]  /*67d0*/  SHF.R.U32.HI R0, RZ, 0x15, R39 ;  /* 0x00000015ff007819 */ /* 0x000fe80000011627 */
[----:B------:R-:W-:Y:S01]  /*67e0*/  LOP3.LUT P1, RZ, R0, 0x3, R85, 0x48, !PT ;  /* 0x0000000300ff7812 */ /* 0x000fe20007824855 */
[----:B------:R-:W-:Y:S01]  /*67f0*/  @!UPT UIADD3 URZ, UPT, UPT, URZ, URZ, URZ ;  /* 0x000000fffffff290 */ /* 0x000fe2000fffe0ff */
[----:B----4-:R-:W-:Y:S11]  /*6800*/  @P0 BRA `(.L_x_112) ;  /* 0x0000000000080947 */ /* 0x010ff60003800000 */
[----:B------:R-:W2:Y:S02]  /*6810*/  SYNCS.PHASECHK.TRANS64.TRYWAIT P0, [R100+URZ+0x160], R3 ;  /* 0x00016003640075a7 */ /* 0x000ea400080011ff */
[----:B--2---:R-:W-:Y:S05]  /*6820*/  @!P0 BRA `(.L_x_113) ;  /* 0x0000002400dc8947 */ /* 0x004fea0003800000 */
.L_x_112:
[----:B------:R-:W-:Y:S05]  /*6830*/  @!P1 BRA `(.L_x_114) ;  /* 0x0000000000409947 */ /* 0x000fea0003800000 */
[----:B------:R-:W4:Y:S01]  /*6840*/  LDCU.64 UR8, c[0x4][0x70] ;  /* 0x01000e00ff0877ac */ /* 0x000f220008000a00 */
[----:B--2---:R-:W-:Y:S01]  /*6850*/  MOV R3, 0x0 ;  /* 0x0000000000037802 */ /* 0x004fe20000000f00 */
[----:B------:R-:W-:Y:S02]  /*6860*/  HFMA2 R12, -RZ, RZ, 0, 5.9604644775390625e-08 ;  /* 0x00000001ff0c7431 */ /* 0x000fe400000001ff */
[----:B------:R-:W-:Y:S02]  /*6870*/  IMAD.MOV.U32 R8, RZ, RZ, 0x192 ;  /* 0x00000192ff087424 */ /* 0x000fe400078e00ff */
[----:B------:R-:W-:Y:S01]  /*6880*/  IMAD.MOV.U32 R13, RZ, RZ, RZ ;  /* 0x000000ffff0d7224 */ /* 0x000fe200078e00ff */
[----:B------:R-:W2:Y:S01]  /*6890*/  LDCU.64 UR6, c[0x4][0x78] ;  /* 0x01000f00ff0677ac */ /* 0x000ea20008000a00 */
[----:B------:R-:W3:Y:S01]  /*68a0*/  LDC.64 R2, c[0x4][R3] ;  /* 0x0100000003027b82 */ /* 0x000ee20000000a00 */
[----:B------:R-:W5:Y:S01]  /*68b0*/  LDCU.64 UR4, c[0x4][0x10] ;  /* 0x01000200ff0477ac */ /* 0x000f620008000a00 */
[----:B----4-:R-:W-:Y:S01]  /*68c0*/  MOV R5, UR9 ;  /* 0x0000000900057c02 */ /* 0x010fe20008000f00 */
[----:B-1----:R-:W-:Y:S01]  /*68d0*/  IMAD.U32 R4, RZ, RZ, UR8 ;  /* 0x00000008ff047e24 */ /* 0x002fe2000f8e00ff */
[----:B--2---:R-:W-:Y:S01]  /*68e0*/  MOV R7, UR7 ;  /* 0x0000000700077c02 */ /* 0x004fe20008000f00 */
[----:B------:R-:W-:Y:S01]  /*68f0*/  IMAD.U32 R6, RZ, RZ, UR6 ;  /* 0x00000006ff067e24 */ /* 0x000fe2000f8e00ff */
[----:B-----5:R-:W-:Y:S01]  /*6900*/  MOV R11, UR5 ;  /* 0x00000005000b7c02 */ /* 0x020fe20008000f00 */
[----:B------:R-:W-:Y:S02]  /*6910*/  IMAD.U32 R10, RZ, RZ, UR4 ;  /* 0x00000004ff0a7e24 */ /* 0x000fe4000f8e00ff */
[----:B------:R-:W-:Y:S07]  /*6920*/  LEPC R20, `(.L_x_114) ;  /* 0x000000001014794e */ /* 0x000fee0000000000 */
[----:B---3--:R-:W-:Y:S05]  /*6930*/  CALL.ABS.NOINC R2 ;  /* 0x0000000002007343 */ /* 0x008fea0003c00000 */
.L_x_114:
[-C--:B------:R-:W-:Y:S01]  /*6940*/  F2FP.F16.E4M3.UNPACK_B R42, R72.reuse ;  /* 0x00000048ff2a723e */ /* 0x080fe200020006ff */
[----:B------:R-:W-:Y:S05]  /*6950*/  WARPSYNC.ALL ;  /* 0x0000000000007948 */ /* 0x000fea0003800000 */
[----:B------:R-:W-:Y:S01]  /*6960*/  R2UR UR4, R39 ;  /* 0x00000000270472ca */ /* 0x000fe200000e0000 */
[--C-:B------:R-:W-:Y:S01]  /*6970*/  HADD2.F32 R40, -RZ, R42.reuse.H0_H0 ;  /* 0x2000002aff287230 */ /* 0x100fe20000004100 */
[----:B------:R-:W-:Y:S01]  /*6980*/  F2FP.F16.E4M3.UNPACK_B R43, R72.H1 ;  /* 0x00000048ff2b723e */ /* 0x000fe200030006ff */
[----:B------:R-:W-:Y:S01]  /*6990*/  HADD2.F32 R42, -RZ, R42.H1_H1 ;  /* 0x3000002aff2a7230 */ /* 0x000fe20000004100 */
[-C--:B------:R-:W-:Y:S01]  /*69a0*/  F2FP.F16.E4M3.UNPACK_B R45, R73.reuse ;  /* 0x00000049ff2d723e */ /* 0x080fe200020006ff */
[----:B------:R-:W-:Y:S01]  /*69b0*/  BSSY.RECONVERGENT B0, `(.L_x_115) ;  /* 0x0000099000007945 */ /* 0x000fe20003800200 */
[----:B------:R-:W-:Y:S01]  /*69c0*/  F2FP.F16.E4M3.UNPACK_B R47, R73.H1 ;  /* 0x00000049ff2f723e */ /* 0x000fe200030006ff */
[--C-:B------:R-:W-:Y:S01]  /*69d0*/  HADD2.F32 R44, -RZ, R43.reuse.H0_H0 ;  /* 0x2000002bff2c7230 */ /* 0x100fe20000004100 */
[-C--:B------:R-:W-:Y:S01]  /*69e0*/  F2FP.F16.E4M3.UNPACK_B R49, R74.reuse ;  /* 0x0000004aff31723e */ /* 0x080fe200020006ff */
[----:B------:R-:W-:Y:S01]  /*69f0*/  HADD2.F32 R46, -RZ, R43.H1_H1 ;  /* 0x3000002bff2e7230 */ /* 0x000fe20000004100 */
[----:B------:R-:W-:Y:S01]  /*6a00*/  F2FP.F16.E4M3.UNPACK_B R51, R74.H1 ;  /* 0x0000004aff33723e */ /* 0x000fe200030006ff */
[--C-:B------:R-:W-:Y:S01]  /*6a10*/  HADD2.F32 R43, -RZ, R45.reuse.H0_H0 ;  /* 0x2000002dff2b7230 */ /* 0x100fe20000004100 */
[-C--:B------:R-:W-:Y:S01]  /*6a20*/  F2FP.F16.E4M3.UNPACK_B R53, R75.reuse ;  /* 0x0000004bff35723e */ /* 0x080fe200020006ff */
[----:B-1----:R-:W-:Y:S01]  /*6a30*/  LDTM.16dp32bit_t0_t15.x32 R4, tmem[UR4] ;  /* 0x00000004000479ee */ /* 0x002fe20008a80000 */
[----:B------:R-:W3:Y:S01]  /*6a40*/  LDTM.16dp32bit_t16_t31.x32 R4, tmem[UR4+0x20] ;  /* 0x00002004000479ee */ /* 0x000ee20008aa0000 */
[----:B------:R-:W-:Y:S01]  /*6a50*/  ISETP.NE.AND P6, PT, R96, RZ, PT ;  /* 0x000000ff6000720c */ /* 0x000fe20003fc5270 */
[----:B------:R-:W-:Y:S01]  /*6a60*/  HADD2.F32 R48, -RZ, R45.H1_H1 ;  /* 0x3000002dff307230 */ /* 0x000fe20000004100 */
[----:B------:R-:W-:Y:S01]  /*6a70*/  IADD3 R109, PT, PT, R71, UR44, RZ ;  /* 0x0000002c476d7c10 */ /* 0x000fe2000fffe0ff */
[----:B------:R-:W-:Y:S01]  /*6a80*/  HADD2.F32 R52, -RZ, R49.H1_H1 ;  /* 0x30000031ff347230 */ /* 0x000fe20000004100 */
[----:B------:R-:W-:Y:S01]  /*6a90*/  SHF.L.U32 R108, R88, 0x4, RZ ;  /* 0x00000004586c7819 */ /* 0x000fe200000006ff */
[----:B------:R-:W-:Y:S01]  /*6aa0*/  HADD2.F32 R56, -RZ, R53.H1_H1 ;  /* 0x30000035ff387230 */ /* 0x000fe20000004100 */
[----:B------:R-:W-:Y:S01]  /*6ab0*/  F2FP.F16.E4M3.UNPACK_B R55, R75.H1 ;  /* 0x0000004bff37723e */ /* 0x000fe200030006ff */
[--C-:B------:R-:W-:Y:S01]  /*6ac0*/  HADD2.F32 R45, -RZ, R47.reuse.H0_H0 ;  /* 0x2000002fff2d7230 */ /* 0x100fe20000004100 */
[----:B------:R-:W-:Y:S01]  /*6ad0*/  IADD3 R101, PT, PT, R109, R108, RZ ;  /* 0x0000006c6d657210 */ /* 0x000fe20007ffe0ff */
[----:B------:R-:W-:Y:S01]  /*6ae0*/  HADD2.F32 R50, -RZ, R47.H1_H1 ;  /* 0x3000002fff327230 */ /* 0x000fe20000004100 */
[-C--:B------:R-:W-:Y:S01]  /*6af0*/  F2FP.F16.E4M3.UNPACK_B R57, R76.reuse ;  /* 0x0000004cff39723e */ /* 0x080fe200020006ff */
[----:B------:R-:W-:Y:S01]  /*6b00*/  HADD2.F32 R47, -RZ, R49.H0_H0 ;  /* 0x20000031ff2f7230 */ /* 0x000fe20000004100 */
[----:B------:R-:W-:Y:S01]  /*6b10*/  F2FP.F16.E4M3.UNPACK_B R59, R76.H1 ;  /* 0x0000004cff3b723e */ /* 0x000fe200030006ff */
[----:B------:R-:W-:Y:S01]  /*6b20*/  HADD2.F32 R49, -RZ, R51.H0_H0 ;  /* 0x20000033ff317230 */ /* 0x000fe20000004100 */
[-C--:B------:R-:W-:Y:S01]  /*6b30*/  F2FP.F16.E4M3.UNPACK_B R61, R77.reuse ;  /* 0x0000004dff3d723e */ /* 0x080fe200020006ff */
[----:B------:R-:W-:Y:S01]  /*6b40*/  HADD2.F32 R60, -RZ, R57.H1_H1 ;  /* 0x30000039ff3c7230 */ /* 0x000fe20000004100 */
[----:B------:R-:W-:Y:S01]  /*6b50*/  F2FP.F16.E4M3.UNPACK_B R63, R77.H1 ;  /* 0x0000004dff3f723e */ /* 0x000fe200030006ff */
[----:B------:R-:W-:Y:S01]  /*6b60*/  HADD2.F32 R54, -RZ, R51.H1_H1 ;  /* 0x30000033ff367230 */ /* 0x000fe20000004100 */
[-C--:B------:R-:W-:Y:S01]  /*6b70*/  F2FP.F16.E4M3.UNPACK_B R65, R78.reuse ;  /* 0x0000004eff41723e */ /* 0x080fe200020006ff */
[----:B------:R-:W-:Y:S01]  /*6b80*/  HADD2.F32 R51, -RZ, R53.H0_H0 ;  /* 0x20000035ff337230 */ /* 0x000fe20000004100 */
[----:B------:R-:W-:Y:S01]  /*6b90*/  F2FP.F16.E4M3.UNPACK_B R67, R78.H1 ;  /* 0x0000004eff43723e */ /* 0x000fe200030006ff */
[----:B------:R-:W-:Y:S01]  /*6ba0*/  HADD2.F32 R64, -RZ, R61.H1_H1 ;  /* 0x3000003dff407230 */ /* 0x000fe20000004100 */
[----:B------:R-:W-:Y:S01]  /*6bb0*/  ISETP.NE.AND P0, PT, R95, RZ, PT ;  /* 0x000000ff5f00720c */ /* 0x000fe20003f05270 */
[C---:B---3--:R-:W-:Y:S01]  /*6bc0*/  FMUL R0, R38.reuse, R4 ;  /* 0x0000000426007220 */ /* 0x048fe20000400000 */
[C---:B------:R-:W-:Y:S01]  /*6bd0*/  FMUL R2, R38.reuse, R5 ;  /* 0x0000000526027220 */ /* 0x040fe20000400000 */
[C---:B------:R-:W-:Y:S01]  /*6be0*/  FMUL R4, R38.reuse, R8 ;  /* 0x0000000826047220 */ /* 0x040fe20000400000 */
[C---:B------:R-:W-:Y:S01]  /*6bf0*/  FMUL R5, R38.reuse, R9 ;  /* 0x0000000926057220 */ /* 0x040fe20000400000 */
[C---:B------:R-:W-:Y:S01]  /*6c00*/  FFMA R0, R41.reuse, R40, R0 ;  /* 0x0000002829007223 */ /* 0x040fe20000000000 */
[C---:B------:R-:W-:Y:S01]  /*6c10*/  FFMA R2, R41.reuse, R42, R2 ;  /* 0x0000002a29027223 */ /* 0x040fe20000000002 */
[C---:B------:R-:W-:Y:S01]  /*6c20*/  FMUL R8, R38.reuse, R12 ;  /* 0x0000000c26087220 */ /* 0x040fe20000400000 */
[C---:B------:R-:W-:Y:S01]  /*6c30*/  FMUL R9, R38.reuse, R13 ;  /* 0x0000000d26097220 */ /* 0x040fe20000400000 */
[C---:B------:R-:W-:Y:S01]  /*6c40*/  FMUL R12, R38.reuse, R16 ;  /* 0x00000010260c7220 */ /* 0x040fe20000400000 */
[C---:B------:R-:W-:Y:S01]  /*6c50*/  FMUL R13, R38.reuse, R17 ;  /* 0x00000011260d7220 */ /* 0x040fe20000400000 */
[C---:B------:R-:W-:Y:S01]  /*6c60*/  FMUL R16, R38.reuse, R20 ;  /* 0x0000001426107220 */ /* 0x040fe20000400000 */
[C---:B------:R-:W-:Y:S01]  /*6c70*/  FMUL R17, R38.reuse, R21 ;  /* 0x0000001526117220 */ /* 0x040fe20000400000 */
[C---:B------:R-:W-:Y:S01]  /*6c80*/  FMUL R20, R38.reuse, R24 ;  /* 0x0000001826147220 */ /* 0x040fe20000400000 */
[C---:B------:R-:W-:Y:S01]  /*6c90*/  FMUL R21, R38.reuse, R25 ;  /* 0x0000001926157220 */ /* 0x040fe20000400000 */
[----:B------:R-:W-:Y:S02]  /*6ca0*/  HADD2.F32 R68, -RZ, R65.H1_H1 ;  /* 0x30000041ff447230 */ /* 0x000fe40000004100 */
[C---:B------:R-:W-:Y:S01]  /*6cb0*/  FMUL R24, R38.reuse, R28 ;  /* 0x0000001c26187220 */ /* 0x040fe20000400000 */
[C---:B------:R-:W-:Y:S01]  /*6cc0*/  FMUL R25, R38.reuse, R29 ;  /* 0x0000001d26197220 */ /* 0x040fe20000400000 */
[C---:B------:R-:W-:Y:S01]  /*6cd0*/  FMUL R28, R38.reuse, R32 ;  /* 0x00000020261c7220 */ /* 0x040fe20000400000 */
[C---:B------:R-:W-:Y:S01]  /*6ce0*/  FMUL R29, R38.reuse, R33 ;  /* 0x00000021261d7220 */ /* 0x040fe20000400000 */
[C---:B--2---:R-:W-:Y:S01]  /*6cf0*/  FMUL R3, R38.reuse, R6 ;  /* 0x0000000626037220 */ /* 0x044fe20000400000 */
[C---:B------:R-:W-:Y:S01]  /*6d00*/  FMUL R7, R38.reuse, R7 ;  /* 0x0000000726077220 */ /* 0x040fe20000400000 */
[C---:B------:R-:W-:Y:S01]  /*6d10*/  FMUL R6, R38.reuse, R10 ;  /* 0x0000000a26067220 */ /* 0x040fe20000400000 */
[C---:B------:R-:W-:Y:S01]  /*6d20*/  FMUL R11, R38.reuse, R11 ;  /* 0x0000000b260b7220 */ /* 0x040fe20000400000 */
[C---:B------:R-:W-:Y:S01]  /*6d30*/  FFMA R3, R41.reuse, R44, R3 ;  /* 0x0000002c29037223 */ /* 0x040fe20000000003 */
[C---:B------:R-:W-:Y:S01]  /*6d40*/  FFMA R7, R41.reuse, R46, R7 ;  /* 0x0000002e29077223 */ /* 0x040fe20000000007 */
[C---:B------:R-:W-:Y:S01]  /*6d50*/  FFMA R4, R41.reuse, R43, R4 ;  /* 0x0000002b29047223 */ /* 0x040fe20000000004 */
[----:B------:R-:W-:Y:S01]  /*6d60*/  F2FP.F16.E4M3.UNPACK_B R40, R79 ;  /* 0x0000004fff28723e */ /* 0x000fe200020006ff */
[C---:B------:R-:W-:Y:S01]  /*6d70*/  FFMA R5, R41.reuse, R48, R5 ;  /* 0x0000003029057223 */ /* 0x040fe20000000005 */
[C---:B------:R-:W-:Y:S01]  /*6d80*/  FFMA R6, R41.reuse, R45, R6 ;  /* 0x0000002d29067223 */ /* 0x040fe20000000006 */
[----:B------:R-:W-:Y:S01]  /*6d90*/  F2FP.F16.E4M3.UNPACK_B R42, R79.H1 ;  /* 0x0000004fff2a723e */ /* 0x000fe200030006ff */
[C---:B------:R-:W-:Y:S01]  /*6da0*/  FFMA R11, R41.reuse, R50, R11 ;  /* 0x00000032290b7223 */ /* 0x040fe2000000000b */
[----:B------:R-:W-:Y:S01]  /*6db0*/  FFMA R8, R41, R47, R8 ;  /* 0x0000002f29087223 */ /* 0x000fe20000000008 */
[----:B------:R-:W-:Y:S01]  /*6dc0*/  F2FP.SATFINITE.E4M3.F32.PACK_AB_MERGE_C R97, R7, R3, RZ ;  /* 0x000000030761723e */ /* 0x000fe200048070ff */
[C---:B------:R-:W-:Y:S01]  /*6dd0*/  FFMA R9, R41.reuse, R52, R9 ;  /* 0x0000003429097223 */ /* 0x040fe20000000009 */
[----:B------:R-:W-:Y:S01]  /*6de0*/  FMUL R10, R38, R14 ;  /* 0x0000000e260a7220 */ /* 0x000fe20000400000 */
[----:B------:R-:W-:Y:S01]  /*6df0*/  LEA R109, R90, UR44, 0x3 ;  /* 0x0000002c5a6d7c11 */ /* 0x000fe2000f8e18ff */
[----:B------:R-:W-:Y:S01]  /*6e00*/  FMUL R15, R38, R15 ;  /* 0x0000000f260f7220 */ /* 0x000fe20000400000 */
[--C-:B------:R-:W-:Y:S01]  /*6e10*/  HADD2.F32 R53, -RZ, R55.reuse.H0_H0 ;  /* 0x20000037ff357230 */ /* 0x100fe20000004100 */
[----:B------:R-:W-:Y:S01]  /*6e20*/  F2FP.SATFINITE.E4M3.F32.PACK_AB_MERGE_C R96, R2, R0, R97 ;  /* 0x000000000260723e */ /* 0x000fe20004807061 */
[----:B------:R-:W-:Y:S01]  /*6e30*/  FFMA R10, R41, R49, R10 ;  /* 0x00000031290a7223 */ /* 0x000fe2000000000a */
[----:B------:R-:W-:Y:S01]  /*6e40*/  F2FP.SATFINITE.E4M3.F32.PACK_AB_MERGE_C R97, R11, R6, RZ ;  /* 0x000000060b61723e */ /* 0x000fe200048070ff */
[C---:B------:R-:W-:Y:S01]  /*6e50*/  FFMA R15, R41.reuse, R54, R15 ;  /* 0x00000036290f7223 */ /* 0x040fe2000000000f */
[C---:B------:R-:W-:Y:S01]  /*6e60*/  FFMA R12, R41.reuse, R51, R12 ;  /* 0x00000033290c7223 */ /* 0x040fe2000000000c */
[----:B------:R-:W-:Y:S01]  /*6e70*/  FFMA R13, R41, R56, R13 ;  /* 0x00000038290d7223 */ /* 0x000fe2000000000d */
[----:B------:R-:W-:Y:S01]  /*6e80*/  F2FP.SATFINITE.E4M3.F32.PACK_AB_MERGE_C R97, R5, R4, R97 ;  /* 0x000000040561723e */ /* 0x000fe20004807061 */
[----:B------:R-:W-:Y:S01]  /*6e90*/  HADD2.F32 R58, -RZ, R55.H1_H1 ;  /* 0x30000037ff3a7230 */ /* 0x000fe20000004100 */
[----:B------:R-:W-:Y:S01]  /*6ea0*/  F2FP.SATFINITE.E4M3.F32.PACK_AB_MERGE_C R98, R15, R10, RZ ;  /* 0x0000000a0f62723e */ /* 0x000fe200048070ff */
[----:B------:R-:W-:Y:S02]  /*6eb0*/  HADD2.F32 R55, -RZ, R57.H0_H0 ;  /* 0x20000039ff377230 */ /* 0x000fe40000004100 */
[C---:B------:R-:W-:Y:S01]  /*6ec0*/  FMUL R14, R38.reuse, R18 ;  /* 0x00000012260e7220 */ /* 0x040fe20000400000 */
[C---:B------:R-:W-:Y:S01]  /*6ed0*/  FMUL R19, R38.reuse, R19 ;  /* 0x0000001326137220 */ /* 0x040fe20000400000 */
[--C-:B------:R-:W-:Y:S02]  /*6ee0*/  HADD2.F32 R57, -RZ, R59.reuse.H0_H0 ;  /* 0x2000003bff397230 */ /* 0x100fe40000004100 */
[C---:B------:R-:W-:Y:S01]  /*6ef0*/  FMUL R18, R38.reuse, R22 ;  /* 0x0000001626127220 */ /* 0x040fe20000400000 */
[C---:B------:R-:W-:Y:S01]  /*6f00*/  FFMA R14, R41.reuse, R53, R14 ;  /* 0x00000035290e7223 */ /* 0x040fe2000000000e */
[----:B------:R-:W-:Y:S02]  /*6f10*/  HADD2.F32 R62, -RZ, R59.H1_H1 ;  /* 0x3000003bff3e7230 */ /* 0x000fe40000004100 */
[C---:B------:R-:W-:Y:S01]  /*6f20*/  FFMA R19, R41.reuse, R58, R19 ;  /* 0x0000003a29137223 */ /* 0x040fe20000000013 */
[----:B------:R-:W-:Y:S02]  /*6f30*/  HADD2.F32 R59, -RZ, R61.H0_H0 ;  /* 0x2000003dff3b7230 */ /* 0x000fe40000004100 */
[C---:B------:R-:W-:Y:S01]  /*6f40*/  FMUL R23, R38.reuse, R23 ;  /* 0x0000001726177220 */ /* 0x040fe20000400000 */
[C---:B------:R-:W-:Y:S01]  /*6f50*/  FFMA R16, R41.reuse, R55, R16 ;  /* 0x0000003729107223 */ /* 0x040fe20000000010 */
[C---:B------:R-:W-:Y:S01]  /*6f60*/  FFMA R17, R41.reuse, R60, R17 ;  /* 0x0000003c29117223 */ /* 0x040fe20000000011 */
[--C-:B------:R-:W-:Y:S02]  /*6f70*/  HADD2.F32 R61, -RZ, R63.reuse.H0_H0 ;  /* 0x2000003fff3d7230 */ /* 0x100fe40000004100 */
[C---:B------:R-:W-:Y:S01]  /*6f80*/  FFMA R18, R41.reuse, R57, R18 ;  /* 0x0000003929127223 */ /* 0x040fe20000000012 */
[----:B------:R-:W-:Y:S02]  /*6f90*/  HADD2.F32 R66, -RZ, R63.H1_H1 ;  /* 0x3000003fff427230 */ /* 0x000fe40000004100 */
[C---:B------:R-:W-:Y:S01]  /*6fa0*/  FMUL R22, R38.reuse, R26 ;  /* 0x0000001a26167220 */ /* 0x040fe20000400000 */
[----:B------:R-:W-:Y:S02]  /*6fb0*/  HADD2.F32 R63, -RZ, R65.H0_H0 ;  /* 0x20000041ff3f7230 */ /* 0x000fe40000004100 */
[C---:B------:R-:W-:Y:S01]  /*6fc0*/  FFMA R23, R41.reuse, R62, R23 ;  /* 0x0000003e29177223 */ /* 0x040fe20000000017 */
[C---:B------:R-:W-:Y:S01]  /*6fd0*/  FMUL R27, R38.reuse, R27 ;  /* 0x0000001b261b7220 */ /* 0x040fe20000400000 */
[C---:B------:R-:W-:Y:S01]  /*6fe0*/  FFMA R20, R41.reuse, R59, R20 ;  /* 0x0000003b29147223 */ /* 0x040fe20000000014 */
[C---:B------:R-:W-:Y:S01]  /*6ff0*/  FFMA R21, R41.reuse, R64, R21 ;  /* 0x0000004029157223 */ /* 0x040fe20000000015 */
[--C-:B------:R-:W-:Y:S02]  /*7000*/  HADD2.F32 R65, -RZ, R67.reuse.H0_H0 ;  /* 0x20000043ff417230 */ /* 0x100fe40000004100 */
[C---:B------:R-:W-:Y:S01]  /*7010*/  FFMA R22, R41.reuse, R61, R22 ;  /* 0x0000003d29167223 */ /* 0x040fe20000000016 */
[----:B------:R-:W-:Y:S02]  /*7020*/  HADD2.F32 R70, -RZ, R67.H1_H1 ;  /* 0x30000043ff467230 */ /* 0x000fe40000004100 */
[C---:B------:R-:W-:Y:S01]  /*7030*/  FMUL R26, R38.reuse, R30 ;  /* 0x0000001e261a7220 */ /* 0x040fe20000400000 */
[--C-:B------:R-:W-:Y:S02]  /*7040*/  HADD2.F32 R67, -RZ, R40.reuse.H0_H0 ;  /* 0x20000028ff437230 */ /* 0x100fe40000004100 */
[C---:B------:R-:W-:Y:S01]  /*7050*/  FFMA R27, R41.reuse, R66, R27 ;  /* 0x00000042291b7223 */ /* 0x040fe2000000001b */
[C---:B------:R-:W-:Y:S01]  /*7060*/  FMUL R31, R38.reuse, R31 ;  /* 0x0000001f261f7220 */ /* 0x040fe20000400000 */
[C---:B------:R-:W-:Y:S01]  /*7070*/  FFMA R24, R41.reuse, R63, R24 ;  /* 0x0000003f29187223 */ /* 0x040fe20000000018 */
[----:B------:R-:W-:Y:S02]  /*7080*/  HADD2.F32 R40, -RZ, R40.H1_H1 ;  /* 0x30000028ff287230 */ /* 0x000fe40000004100 */
[C---:B------:R-:W-:Y:S01]  /*7090*/  FFMA R25, R41.reuse, R68, R25 ;  /* 0x0000004429197223 */ /* 0x040fe20000000019 */
[--C-:B------:R-:W-:Y:S02]  /*70a0*/  HADD2.F32 R69, -RZ, R42.reuse.H0_H0 ;  /* 0x2000002aff457230 */ /* 0x100fe40000004100 */
[C---:B------:R-:W-:Y:S01]  /*70b0*/  FFMA R26, R41.reuse, R65, R26 ;  /* 0x00000041291a7223 */ /* 0x040fe2000000001a */
[----:B------:R-:W-:Y:S02]  /*70c0*/  HADD2.F32 R42, -RZ, R42.H1_H1 ;  /* 0x3000002aff2a7230 */ /* 0x000fe40000004100 */
[C---:B------:R-:W-:Y:S01]  /*70d0*/  FMUL R30, R38.reuse, R34 ;  /* 0x00000022261e7220 */ /* 0x040fe20000400000 */
[----:B------:R-:W-:Y:S01]  /*70e0*/  FFMA R31, R41, R70, R31 ;  /* 0x00000046291f7223 */ /* 0x000fe2000000001f */
[----:B------:R-:W-:Y:S01]  /*70f0*/  FMUL R35, R38, R35 ;  /* 0x0000002326237220 */ /* 0x000fe20000400000 */
[----:B------:R-:W-:Y:S01]  /*7100*/  F2FP.SATFINITE.E4M3.F32.PACK_AB_MERGE_C R99, R19, R14, RZ ;  /* 0x0000000e1363723e */ /* 0x000fe200048070ff */
[C---:B------:R-:W-:Y:S01]  /*7110*/  FFMA R28, R41.reuse, R67, R28 ;  /* 0x00000043291c7223 */ /* 0x040fe2000000001c */
[C---:B------:R-:W-:Y:S01]  /*7120*/  FFMA R29, R41.reuse, R40, R29 ;  /* 0x00000028291d7223 */ /* 0x040fe2000000001d */
[C---:B------:R-:W-:Y:S01]  /*7130*/  FFMA R30, R41.reuse, R69, R30 ;  /* 0x00000045291e7223 */ /* 0x040fe2000000001e */
[----:B------:R-:W-:Y:S01]  /*7140*/  FFMA R35, R41, R42, R35 ;  /* 0x0000002a29237223 */ /* 0x000fe20000000023 */
[----:B------:R-:W-:Y:S02]  /*7150*/  F2FP.SATFINITE.E4M3.F32.PACK_AB_MERGE_C R98, R9, R8, R98 ;  /* 0x000000080962723e */ /* 0x000fe40004807062 */
[----:B------:R-:W-:Y:S02]  /*7160*/  F2FP.SATFINITE.E4M3.F32.PACK_AB_MERGE_C R99, R13, R12, R99 ;  /* 0x0000000c0d63723e */ /* 0x000fe40004807063 */
[----:B------:R-:W-:Y:S02]  /*7170*/  F2FP.SATFINITE.E4M3.F32.PACK_AB_MERGE_C R104, R23, R18, RZ ;  /* 0x000000121768723e */ /* 0x000fe400048070ff */
[----:B------:R-:W-:Y:S01]  /*7180*/  F2FP.SATFINITE.E4M3.F32.PACK_AB_MERGE_C R105, R27, R22, RZ ;  /* 0x000000161b69723e */ /* 0x000fe200048070ff */
[----:B------:R1:W-:Y:S01]  /*7190*/  STS.128 [R71+UR44+0x2200], R96 ;  /* 0x0022006047007988 */ /* 0x0003e20008000c2c */
[----:B------:R-:W-:Y:S02]  /*71a0*/  F2FP.SATFINITE.E4M3.F32.PACK_AB_MERGE_C R110, R31, R26, RZ ;  /* 0x0000001a1f6e723e */ /* 0x000fe400048070ff */
[----:B------:R-:W-:Y:S02]  /*71b0*/  F2FP.SATFINITE.E4M3.F32.PACK_AB_MERGE_C R111, R35, R30, RZ ;  /* 0x0000001e236f723e */ /* 0x000fe400048070ff */
[----:B------:R-:W-:Y:S02]  /*71c0*/  F2FP.SATFINITE.E4M3.F32.PACK_AB_MERGE_C R104, R17, R16, R104 ;  /* 0x000000101168723e */ /* 0x000fe40004807068 */
[----:B------:R-:W-:Y:S02]  /*71d0*/  F2FP.SATFINITE.E4M3.F32.PACK_AB_MERGE_C R105, R21, R20, R105 ;  /* 0x000000141569723e */ /* 0x000fe40004807069 */
[----:B------:R-:W-:Y:S02]  /*71e0*/  F2FP.SATFINITE.E4M3.F32.PACK_AB_MERGE_C R106, R25, R24, R110 ;  /* 0x00000018196a723e */ /* 0x000fe4000480706e */
[----:B------:R-:W-:Y:S02]  /*71f0*/  F2FP.SATFINITE.E4M3.F32.PACK_AB_MERGE_C R107, R29, R28, R111 ;  /* 0x0000001c1d6b723e */ /* 0x000fe4000480706f */
[----:B------:R-:W-:Y:S03]  /*7200*/  @P6 SHF.L.U32 R110, R89, 0x1f, RZ ;  /* 0x0000001f596e6819 */ /* 0x000fe600000006ff */
[----:B------:R1:W-:Y:S01]  /*7210*/  STS.128 [R101+0x2210], R104 ;  /* 0x0022106865007388 */ /* 0x0003e20000000c00 */
[----:B------:R-:W-:Y:S01]  /*7220*/  @!PT LDS RZ, [RZ] ;  /* 0x00000000fffff984 */ /* 0x000fe20000000800 */
[----:B------:R-:W-:Y:S01]  /*7230*/  @!PT LDS RZ, [RZ] ;  /* 0x00000000fffff984 */ /* 0x000fe20000000800 */
[----:B------:R-:W-:Y:S01]  /*7240*/  @!PT LDS RZ, [RZ] ;  /* 0x00000000fffff984 */ /* 0x000fe20000000800 */
[----:B------:R-:W-:Y:S01]  /*7250*/  @!PT LDS RZ, [RZ] ;  /* 0x00000000fffff984 */ /* 0x000fe20000000800 */
[----:B------:R2:W-:Y:S07]  /*7260*/  MEMBAR.ALL.CTA ;  /* 0x0000000000007992 */ /* 0x0005ee0000008000 */
[----:B--2---:R-:W2:Y:S02]  /*7270*/  FENCE.VIEW.ASYNC.S ;  /* 0x00000000000073c6 */ /* 0x004ea40000000000 */
[----:B--2---:R-:W-:Y:S06]  /*7280*/  BAR.SYNC.DEFER_BLOCKING 0x1, 0x80 ;  /* 0x0042000000007b1d */ /* 0x004fec0000010000 */
[----:B------:R-:W-:Y:S05]  /*7290*/  @P0 BRA `(.L_x_116) ;  /* 0x0000000000280947 */ /* 0x000fea0003800000 */
[----:B------:R-:W2:Y:S01]  /*72a0*/  LDCU.64 UR6, c[0x0][0x348] ;  /* 0x00006900ff0677ac */ /* 0x000ea20008000a00 */
[----:B------:R-:W-:Y:S01]  /*72b0*/  UIADD3 UR4, UPT, UPT, UR44, 0x2200, URZ ;  /* 0x000022002c047890 */ /* 0x000fe2000fffe0ff */
[----:B------:R-:W-:Y:S05]  /*72c0*/  UMOV UR51, UR36 ;  /* 0x0000002400337c82 */ /* 0x000fea0008000000 */
[----:B------:R-:W-:Y:S04]  /*72d0*/  MOV R94, UR4 ;  /* 0x00000004005e7c02 */ /* 0x000fe80008000f00 */
[----:B------:R-:W-:Y:S01]  /*72e0*/  R2UR UR48, R94 ;  /* 0x000000005e3072ca */ /* 0x000fe200000e0000 */
[----:B--2---:R-:W-:Y:S04]  /*72f0*/  UIADD3 UR4, UP0, UPT, UR6, 0x680, URZ ;  /* 0x0000068006047890 */ /* 0x004fe8000ff1e0ff */
[----:B------:R-:W-:Y:S09]  /*7300*/  UIADD3.X UR5, UPT, UPT, URZ, UR7, URZ, UP0, !UPT ;  /* 0x00000007ff057290 */ /* 0x000ff200087fe4ff */
[----:B------:R2:W-:Y:S01]  /*7310*/  UTMASTG.3D [UR48], [UR4] ;  /* 0x00000030040073b5 */ /* 0x0005e20008010000 */
[----:B------:R0:W-:Y:S01]  /*7320*/  UTMACMDFLUSH ;  /* 0x00000000000079b7 */ /* 0x0001e20000000000 */
[----:B--2---:R-:W-:Y:S04]  /*7330*/  DEPBAR.LE SB0, 0x1 ;  /* 0x000080400000791a */ /* 0x004fe80000000000 */
.L_x_116:
[----:B------:R-:W-:Y:S05]  /*7340*/  BSYNC.RECONVERGENT B0 ;  /* 0x0000000000007941 */ /* 0x000fea0003800200 */
.L_x_115:
[----:B------:R-:W-:Y:S06]  /*7350*/  BAR.SYNC.DEFER_BLOCKING 0x1, 0x80 ;  /* 0x0042000000007b1d */ /* 0x000fec0000010000 */
[----:B------:R-:W2:Y:S01]  /*7360*/  @P6 SYNCS.PHASECHK.TRANS64.TRYWAIT P0, [R109+URZ+0x110], R110 ;  /* 0x0001106e6d0065a7 */ /* 0x000ea200080011ff */
[----:B------:R-:W-:Y:S01]  /*7370*/  BSSY B1, `(.L_x_117) ;  /* 0x0000020000017945 */ /* 0x000fe20003800000 */
[----:B--2---:R-:W-:Y:S03]  /*7380*/  @P6 SEL R102, RZ, 0x1, !P0 ;  /* 0x00000001ff666807 */ /* 0x004fe60004000000 */
[----:B------:R-:W-:Y:S05]  /*7390*/  @!P6 BRA `(.L_x_118) ;  /* 0x000000000074e947 */ /* 0x000fea0003800000 */
[----:B------:R-:W-:Y:S01]  /*73a0*/  ISETP.NE.AND P1, PT, R103, RZ, PT ;  /* 0x000000ff6700720c */ /* 0x000fe20003f25270 */
[----:B------:R-:W2:Y:S01]  /*73b0*/  S2R R0, SR_CgaCtaId ;  /* 0x0000000000007919 */ /* 0x000ea20000008800 */
[----:B------:R-:W-:Y:S01]  /*73c0*/  ISETP.NE.AND P0, PT, R102, RZ, PT ;  /* 0x000000ff6600720c */ /* 0x000fe20003f05270 */
[----:B------:R-:W-:Y:S10]  /*73d0*/  BSSY B0, `(.L_x_119) ;  /* 0x0000008000007945 */ /* 0x000ff40003800000 */
[----:B------:R-:W-:Y:S05]  /*73e0*/  @P1 IMAD R2, R90, 0x1000, R71 ;  /* 0x000010005a021824 */ /* 0x000fea00078e0247 */
[----:B------:R-:W-:Y:S05]  /*73f0*/  @P1 IADD3 R3, PT, PT, R2, UR44, RZ ;  /* 0x0000002c02031c10 */ /* 0x000fea000fffe0ff */
[----:B------:R-:W-:Y:S01]  /*7400*/  @P1 IMAD.IADD R3, R3, 0x1, R108 ;  /* 0x0000000103031824 */ /* 0x000fe200078e026c */
[----:B------:R-:W-:Y:S06]  /*7410*/  @P0 BRA `(.L_x_120) ;  /* 0x00000000000c0947 */ /* 0x000fec0003800000 */
[----:B------:R-:W-:Y:S04]  /*7420*/  SHF.L.U32 R4, R89, 0x1f, RZ ;  /* 0x0000001f59047819 */ /* 0x000fe800000006ff */
[----:B------:R-:W3:Y:S02]  /*7430*/  SYNCS.PHASECHK.TRANS64.TRYWAIT P0, [R109+URZ+0x110], R4 ;  /* 0x000110046d0075a7 */ /* 0x000ee400080011ff */
[----:B---3--:R-:W-:Y:S05]  /*7440*/  @!P0 BRA `(.L_x_121) ;  /* 0x0000001800e88947 */ /* 0x008fea0003800000 */
.L_x_120:
[----:B------:R-:W-:Y:S05]  /*7450*/  BSYNC B0 ;  /* 0x0000000000007941 */ /* 0x000fea0003800000 */
.L_x_119:
[----:B------:R-:W-:Y:S01]  /*7460*/  ISETP.NE.AND P0, PT, R103, RZ, PT ;  /* 0x000000ff6700720c */ /* 0x000fe20003f05270 */
[----:B---3--:R-:W-:Y:S02]  /*7470*/  VIADD R109, R109, 0x120 ;  /* 0x000001206d6d7836 */ /* 0x008fe40000000000 */
[----:B------:R-:W-:Y:S03]  /*7480*/  VIADD R90, R90, 0x1 ;  /* 0x000000015a5a7836 */ /* 0x000fe60000000000 */
[----:B--2---:R-:W-:Y:S07]  /*7490*/  PRMT R0, R0, 0x654, R109 ;  /* 0x0000065400007816 */ /* 0x004fee000000006d */
[----:B------:R2:W3:Y:S04]  /*74a0*/  @P0 LDS.128 R72, [R2+UR44+0x200] ;  /* 0x0002002c02480984 */ /* 0x0004e80008000c00 */
[----:B------:R2:W4:Y:S01]  /*74b0*/  @P0 LDS.128 R76, [R3+0x210] ;  /* 0x00021000034c0984 */ /* 0x0005220000000c00 */
        /* <DEDUP_REMOVED lines=10> */
[----:B--23--:R-:W-:Y:S02]  /*7560*/  LOP3.LUT R89, R89, R0, RZ, 0x3c, !PT ;  /* 0x0000000059597212 */ /* 0x00cfe400078e3cff */
.L_x_118:
[----:B------:R-:W-:Y:S05]  /*7570*/  BSYNC B1 ;  /* 0x0000000000017941 */ /* 0x000fea0003800000 */
.L_x_117:
[----:B------:R-:W-:Y:S05]  /*7580*/  VIADD R0, R39, 0x40 ;  /* 0x0000004027007836 */ /* 0x000fea0000000000 */
[----:B------:R-:W-:Y:S04]  /*7590*/  SHF.R.U32.HI R0, RZ, 0x15, R0 ;  /* 0x00000015ff007819 */ /* 0x000fe80000011600 */
[----:B------:R-:W-:Y:S11]  /*75a0*/  LOP3.LUT P0, RZ, R0, 0x3, R85, 0x48, !PT ;  /* 0x0000000300ff7812 */ /* 0x000ff60007804855 */
[----:B------:R-:W-:Y:S02]  /*75b0*/  @!UPT UIADD3 URZ, UPT, UPT, URZ, URZ, URZ ;  /* 0x000000fffffff290 */ /* 0x000fe4000fffe0ff */
[----:B------:R-:W-:Y:S05]  /*75c0*/  @!P0 BRA `(.L_x_122) ;  /* 0x0000000000408947 */ /* 0x000fea0003800000 */
[----:B------:R-:W2:Y:S01]  /*75d0*/  LDCU.64 UR8, c[0x4][0x70] ;  /* 0x01000e00ff0877ac */ /* 0x000ea20008000a00 */
[----:B------:R-:W-:Y:S01]  /*75e0*/  MOV R3, 0x0 ;  /* 0x0000000000037802 */ /* 0x000fe20000000f00 */
[----:B------:R-:W-:Y:S02]  /*75f0*/  HFMA2 R12, -RZ, RZ, 0, 5.9604644775390625e-08 ;  /* 0x00000001ff0c7431 */ /* 0x000fe400000001ff */
[----:B------:R-:W-:Y:S02]  /*7600*/  IMAD.MOV.U32 R8, RZ, RZ, 0x192 ;  /* 0x00000192ff087424 */ /* 0x000fe400078e00ff */
[----:B------:R-:W-:Y:S01]  /*7610*/  IMAD.MOV.U32 R13, RZ, RZ, RZ ;  /* 0x000000ffff0d7224 */ /* 0x000fe200078e00ff */
[----:B------:R-:W3:Y:S01]  /*7620*/  LDCU.64 UR6, c[0x4][0x78] ;  /* 0x01000f00ff0677ac */ /* 0x000ee20008000a00 */
[----:B------:R-:W1:Y:S01]  /*7630*/  LDC.64 R2, c[0x4][R3] ;  /* 0x0100000003027b82 */ /* 0x000e620000000a00 */
[----:B------:R-:W5:Y:S01]  /*7640*/  LDCU.64 UR4, c[0x4][0x10] ;  /* 0x01000200ff0477ac */ /* 0x000f620008000a00 */
[----:B--2---:R-:W-:Y:S01]  /*7650*/  MOV R5, UR9 ;  /* 0x0000000900057c02 */ /* 0x004fe20008000f00 */
[----:B------:R-:W-:Y:S01]  /*7660*/  IMAD.U32 R4, RZ, RZ, UR8 ;  /* 0x00000008ff047e24 */ /* 0x000fe2000f8e00ff */
[----:B---3--:R-:W-:Y:S01]  /*7670*/  MOV R7, UR7 ;  /* 0x0000000700077c02 */ /* 0x008fe20008000f00 */
[----:B------:R-:W-:Y:S01]  /*7680*/  IMAD.U32 R6, RZ, RZ, UR6 ;  /* 0x00000006ff067e24 */ /* 0x000fe2000f8e00ff */
[----:B-----5:R-:W-:Y:S01]  /*7690*/  MOV R11, UR5 ;  /* 0x00000005000b7c02 */ /* 0x020fe20008000f00 */
[----:B------:R-:W-:Y:S02]  /*76a0*/  IMAD.U32 R10, RZ, RZ, UR4 ;  /* 0x00000004ff0a7e24 */ /* 0x000fe4000f8e00ff */
[----:B------:R-:W-:Y:S07]  /*76b0*/  LEPC R20, `(.L_x_122) ;  /* 0x000000001014794e */ /* 0x000fee0000000000 */
[----:B-1--4-:R-:W-:Y:S05]  /*76c0*/  CALL.ABS.NOINC R2 ;  /* 0x0000000002007343 */ /* 0x012fea0003c00000 */
.L_x_122:
[----:B------:R-:W-:Y:S01]  /*76d0*/  ISETP.NE.AND P0, PT, R95, RZ, PT ;  /* 0x000000ff5f00720c */ /* 0x000fe20003f05270 */
[----:B------:R-:W-:Y:S05]  /*76e0*/  WARPSYNC.ALL ;  /* 0x0000000000007948 */ /* 0x000fea0003800000 */
[----:B------:R-:W-:Y:S01]  /*76f0*/  R2UR UR4, R39 ;  /* 0x00000000270472ca */ /* 0x000fe200000e0000 */
[----:B------:R-:W2:Y:S01]  /*7700*/  S2UR UR6, SR_CgaCtaId ;  /* 0x00000000000679c3 */ /* 0x000ea20000008800 */
[-C--:B------:R-:W-:Y:S01]  /*7710*/  F2FP.F16.E4M3.UNPACK_B R42, R72.reuse ;  /* 0x00000048ff2a723e */ /* 0x080fe200020006ff */
[----:B------:R-:W-:Y:S01]  /*7720*/  BSSY.RECONVERGENT B0, `(.L_x_123) ;  /* 0x000009c000007945 */ /* 0x000fe20003800200 */
[----:B------:R-:W-:Y:S02]  /*7730*/  F2FP.F16.E4M3.UNPACK_B R72, R72.H1 ;  /* 0x00000048ff48723e */ /* 0x000fe400030006ff */
[-C--:B------:R-:W-:Y:S01]  /*7740*/  F2FP.F16.E4M3.UNPACK_B R46, R73.reuse ;  /* 0x00000049ff2e723e */ /* 0x080fe200020006ff */
[--C-:B------:R-:W-:Y:S01]  /*7750*/  HADD2.F32 R40, -RZ, R42.reuse.H0_H0 ;  /* 0x2000002aff287230 */ /* 0x100fe20000004100 */
[----:B------:R-:W-:Y:S01]  /*7760*/  F2FP.F16.E4M3.UNPACK_B R73, R73.H1 ;  /* 0x00000049ff49723e */ /* 0x000fe200030006ff */
[----:B------:R-:W-:Y:S01]  /*7770*/  HADD2.F32 R42, -RZ, R42.H1_H1 ;  /* 0x3000002aff2a7230 */ /* 0x000fe20000004100 */
[-C--:B------:R-:W-:Y:S01]  /*7780*/  F2FP.F16.E4M3.UNPACK_B R50, R74.reuse ;  /* 0x0000004aff32723e */ /* 0x080fe200020006ff */
[----:B------:R-:W-:Y:S01]  /*7790*/  HADD2.F32 R43, -RZ, R72.H0_H0 ;  /* 0x20000048ff2b7230 */ /* 0x000fe20000004100 */
[----:B------:R-:W-:Y:S01]  /*77a0*/  F2FP.F16.E4M3.UNPACK_B R74, R74.H1 ;  /* 0x0000004aff4a723e */ /* 0x000fe200030006ff */
[----:B------:R-:W-:Y:S01]  /*77b0*/  LDTM.16dp32bit_t0_t15.x32 R4, tmem[UR4+0x40] ;  /* 0x00004004000479ee */ /* 0x000fe20008a80000 */
[----:B------:R-:W3:Y:S01]  /*77c0*/  LDTM.16dp32bit_t16_t31.x32 R4, tmem[UR4+0x60] ;  /* 0x00006004000479ee */ /* 0x000ee20008aa0000 */
[----:B------:R-:W-:Y:S01]  /*77d0*/  NOP ;  /* 0x0000000000007918 */ /* 0x000fe20000000000 */
[--C-:B------:R-:W-:Y:S01]  /*77e0*/  HADD2.F32 R45, -RZ, R46.reuse.H0_H0 ;  /* 0x2000002eff2d7230 */ /* 0x100fe20000004100 */
[----:B------:R-:W-:Y:S01]  /*77f0*/  R2UR UR5, R100 ;  /* 0x00000000640572ca */ /* 0x000fe200000e0000 */
[----:B------:R-:W-:Y:S01]  /*7800*/  HADD2.F32 R46, -RZ, R46.H1_H1 ;  /* 0x3000002eff2e7230 */ /* 0x000fe20000004100 */
[----:B------:R-:W-:Y:S01]  /*7810*/  F2FP.F16.E4M3.UNPACK_B R54, R75 ;  /* 0x0000004bff36723e */ /* 0x000fe200020006ff */
[--C-:B------:R-:W-:Y:S01]  /*7820*/  HADD2.F32 R49, -RZ, R50.reuse.H0_H0 ;  /* 0x20000032ff317230 */ /* 0x100fe20000004100 */
[----:B----4-:R-:W-:Y:S01]  /*7830*/  F2FP.F16.E4M3.UNPACK_B R58, R76 ;  /* 0x0000004cff3a723e */ /* 0x010fe200020006ff */
[----:B------:R-:W-:Y:S01]  /*7840*/  HADD2.F32 R50, -RZ, R50.H1_H1 ;  /* 0x30000032ff327230 */ /* 0x000fe20000004100 */
[----:B------:R-:W-:Y:S01]  /*7850*/  F2FP.F16.E4M3.UNPACK_B R62, R77 ;  /* 0x0000004dff3e723e */ /* 0x000fe200020006ff */
[--C-:B------:R-:W-:Y:S01]  /*7860*/  HADD2.F32 R53, -RZ, R54.reuse.H0_H0 ;  /* 0x20000036ff357230 */ /* 0x100fe20000004100 */
[----:B------:R-:W-:Y:S01]  /*7870*/  F2FP.F16.E4M3.UNPACK_B R66, R78 ;  /* 0x0000004eff42723e */ /* 0x000fe200020006ff */
[----:B------:R-:W-:Y:S01]  /*7880*/  HADD2.F32 R54, -RZ, R54.H1_H1 ;  /* 0x30000036ff367230 */ /* 0x000fe20000004100 */
[----:B------:R-:W-:Y:S01]  /*7890*/  F2FP.F16.E4M3.UNPACK_B R69, R79 ;  /* 0x0000004fff45723e */ /* 0x000fe200020006ff */
[--C-:B------:R-:W-:Y:S01]  /*78a0*/  HADD2.F32 R57, -RZ, R58.reuse.H0_H0 ;  /* 0x2000003aff397230 */ /* 0x100fe20000004100 */
[----:B------:R-:W-:Y:S01]  /*78b0*/  F2FP.F16.E4M3.UNPACK_B R75, R75.H1 ;  /* 0x0000004bff4b723e */ /* 0x000fe200030006ff */
[----:B------:R-:W-:Y:S01]  /*78c0*/  UIADD3 UR4, UPT, UPT, UR5, 0x180, URZ ;  /* 0x0000018005047890 */ /* 0x000fe2000fffe0ff */
[----:B------:R-:W-:Y:S01]  /*78d0*/  HADD2.F32 R59, -RZ, R58.H1_H1 ;  /* 0x3000003aff3b7230 */ /* 0x000fe20000004100 */
[----:B------:R-:W-:Y:S01]  /*78e0*/  F2FP.F16.E4M3.UNPACK_B R76, R76.H1 ;  /* 0x0000004cff4c723e */ /* 0x000fe200030006ff */
[--C-:B------:R-:W-:Y:S01]  /*78f0*/  HADD2.F32 R61, -RZ, R62.reuse.H0_H0 ;  /* 0x2000003eff3d7230 */ /* 0x100fe20000004100 */
[----:B------:R-:W-:Y:S01]  /*7900*/  F2FP.F16.E4M3.UNPACK_B R77, R77.H1 ;  /* 0x0000004dff4d723e */ /* 0x000fe200030006ff */
[----:B------:R-:W-:Y:S01]  /*7910*/  HADD2.F32 R62, -RZ, R62.H1_H1 ;  /* 0x3000003eff3e7230 */ /* 0x000fe20000004100 */
[----:B------:R-:W-:Y:S01]  /*7920*/  F2FP.F16.E4M3.UNPACK_B R78, R78.H1 ;  /* 0x0000004eff4e723e */ /* 0x000fe200030006ff */
[--C-:B------:R-:W-:Y:S01]  /*7930*/  HADD2.F32 R65, -RZ, R66.reuse.H0_H0 ;  /* 0x20000042ff417230 */ /* 0x100fe20000004100 */
[----:B--2---:R-:W-:Y:S01]  /*7940*/  UPRMT UR4, UR6, 0x654, UR4 ;  /* 0x0000065406047896 */ /* 0x004fe20008000004 */
        /* <DEDUP_REMOVED lines=8> */
[----:B------:R-:W-:Y:S01]  /*79d0*/  SYNCS.ARRIVE.TRANS64.RED.A1T0 RZ, [UR4], RZ ;  /* 0x000000ffffff79a7 */ /* 0x000fe20008100404 */
        /* <DEDUP_REMOVED lines=15> */
[--C-:B------:R-:W-:Y:S02]  /*7ad0*/  HADD2.F32 R47, -RZ, R73.reuse.H0_H0 ;  /* 0x20000049ff2f7230 */ /* 0x100fe40000004100 */
[C---:B------:R-:W-:Y:S01]  /*7ae0*/  FMUL R10, R38.reuse, R10 ;  /* 0x0000000a260a7220 */ /* 0x040fe20000400000 */
[C---:B------:R-:W-:Y:S01]  /*7af0*/  FFMA R6, R41.reuse, R43, R6 ;  /* 0x0000002b29067223 */ /* 0x040fe20000000006 */
[----:B------:R-:W-:Y:S02]  /*7b00*/  HADD2.F32 R48, -RZ, R73.H1_H1 ;  /* 0x30000049ff307230 */ /* 0x000fe40000004100 */
[C---:B------:R-:W-:Y:S01]  /*7b10*/  FFMA R7, R41.reuse, R44, R7 ;  /* 0x0000002c29077223 */ /* 0x040fe20000000007 */
[C---:B------:R-:W-:Y:S01]  /*7b20*/  FFMA R8, R41.reuse, R45, R8 ;  /* 0x0000002d29087223 */ /* 0x040fe20000000008 */
[C---:B------:R-:W-:Y:S01]  /*7b30*/  FFMA R9, R41.reuse, R46, R9 ;  /* 0x0000002e29097223 */ /* 0x040fe20000000009 */
[----:B------:R-:W-:Y:S01]  /*7b40*/  FFMA R10, R41, R47, R10 ;  /* 0x0000002f290a7223 */ /* 0x000fe2000000000a */
[----:B------:R-:W-:Y:S01]  /*7b50*/  HADD2.F32 R43, -RZ, R69.H0_H0 ;  /* 0x20000045ff2b7230 */ /* 0x000fe20000004100 */
[----:B-1----:R-:W-:Y:S01]  /*7b60*/  F2FP.SATFINITE.E4M3.F32.PACK_AB_MERGE_C R96, R7, R6, RZ ;  /* 0x000000060760723e */ /* 0x002fe200048070ff */
[C---:B------:R-:W-:Y:S01]  /*7b70*/  FMUL R11, R38.reuse, R11 ;  /* 0x0000000b260b7220 */ /* 0x040fe20000400000 */
[--C-:B------:R-:W-:Y:S02]  /*7b80*/  HADD2.F32 R51, -RZ, R74.reuse.H0_H0 ;  /* 0x2000004aff337230 */ /* 0x100fe40000004100 */
[C---:B------:R-:W-:Y:S01]  /*7b90*/  FMUL R14, R38.reuse, R14 ;  /* 0x0000000e260e7220 */ /* 0x040fe20000400000 */
[----:B------:R-:W-:Y:S01]  /*7ba0*/  HADD2.F32 R52, -RZ, R74.H1_H1 ;  /* 0x3000004aff347230 */ /* 0x000fe20000004100 */
[----:B------:R-:W-:Y:S01]  /*7bb0*/  F2FP.SATFINITE.E4M3.F32.PACK_AB_MERGE_C R96, R5, R4, R96 ;  /* 0x000000040560723e */ /* 0x000fe20004807060 */
[C---:B------:R-:W-:Y:S01]  /*7bc0*/  FFMA R11, R41.reuse, R48, R11 ;  /* 0x00000030290b7223 */ /* 0x040fe2000000000b */
[C---:B------:R-:W-:Y:S01]  /*7bd0*/  FFMA R12, R41.reuse, R49, R12 ;  /* 0x00000031290c7223 */ /* 0x040fe2000000000c */
[C---:B------:R-:W-:Y:S01]  /*7be0*/  FFMA R13, R41.reuse, R50, R13 ;  /* 0x00000032290d7223 */ /* 0x040fe2000000000d */
[----:B------:R-:W-:Y:S01]  /*7bf0*/  FFMA R14, R41, R51, R14 ;  /* 0x00000033290e7223 */ /* 0x000fe2000000000e */
[C---:B------:R-:W-:Y:S01]  /*7c00*/  FMUL R15, R38.reuse, R15 ;  /* 0x0000000f260f7220 */ /* 0x040fe20000400000 */
[----:B------:R-:W-:Y:S01]  /*7c10*/  F2FP.F16.E4M3.UNPACK_B R79, R79.H1 ;  /* 0x0000004fff4f723e */ /* 0x000fe200030006ff */
[--C-:B------:R-:W-:Y:S01]  /*7c20*/  HADD2.F32 R55, -RZ, R75.reuse.H0_H0 ;  /* 0x2000004bff377230 */ /* 0x100fe20000004100 */
[----:B------:R-:W-:Y:S01]  /*7c30*/  F2FP.SATFINITE.E4M3.F32.PACK_AB_MERGE_C R97, R11, R10, RZ ;  /* 0x0000000a0b61723e */ /* 0x000fe200048070ff */
[C---:B------:R-:W-:Y:S01]  /*7c40*/  FFMA R15, R41.reuse, R52, R15 ;  /* 0x00000034290f7223 */ /* 0x040fe2000000000f */
[C---:B------:R-:W-:Y:S01]  /*7c50*/  FFMA R16, R41.reuse, R53, R16 ;  /* 0x0000003529107223 */ /* 0x040fe20000000010 */
[----:B------:R-:W-:Y:S01]  /*7c60*/  FFMA R17, R41, R54, R17 ;  /* 0x0000003629117223 */ /* 0x000fe20000000011 */
[----:B------:R-:W-:Y:S01]  /*7c70*/  F2FP.SATFINITE.E4M3.F32.PACK_AB_MERGE_C R97, R9, R8, R97 ;  /* 0x000000080961723e */ /* 0x000fe20004807061 */
[----:B------:R-:W-:Y:S01]  /*7c80*/  HADD2.F32 R56, -RZ, R75.H1_H1 ;  /* 0x3000004bff387230 */ /* 0x000fe20000004100 */
[----:B------:R-:W-:Y:S01]  /*7c90*/  F2FP.SATFINITE.E4M3.F32.PACK_AB_MERGE_C R98, R15, R14, RZ ;  /* 0x0000000e0f62723e */ /* 0x000fe200048070ff */
[C---:B------:R-:W-:Y:S01]  /*7ca0*/  FMUL R18, R38.reuse, R18 ;  /* 0x0000001226127220 */ /* 0x040fe20000400000 */
[C---:B------:R-:W-:Y:S01]  /*7cb0*/  FMUL R19, R38.reuse, R19 ;  /* 0x0000001326137220 */ /* 0x040fe20000400000 */
[--C-:B------:R-:W-:Y:S02]  /*7cc0*/  HADD2.F32 R58, -RZ, R76.reuse.H0_H0 ;  /* 0x2000004cff3a7230 */ /* 0x100fe40000004100 */
[C---:B------:R-:W-:Y:S01]  /*7cd0*/  FMUL R3, R38.reuse, R22 ;  /* 0x0000001626037220 */ /* 0x040fe20000400000 */
[C---:B------:R-:W-:Y:S01]  /*7ce0*/  FFMA R18, R41.reuse, R55, R18 ;  /* 0x0000003729127223 */ /* 0x040fe20000000012 */
[----:B------:R-:W-:Y:S02]  /*7cf0*/  HADD2.F32 R60, -RZ, R76.H1_H1 ;  /* 0x3000004cff3c7230 */ /* 0x000fe40000004100 */
        /* <DEDUP_REMOVED lines=42> */
[----:B------:R-:W-:Y:S03]  /*7fa0*/  IADD3 R70, PT, PT, R36, 0x1, RZ ;  /* 0x0000000124467810 */ /* 0x000fe60007ffe0ff */
        /* <DEDUP_REMOVED lines=10> */
[----:B------:R-:W-:Y:S02]  /*8050*/  UIADD3 UR9, UPT, UPT, UR49, 0x40, URZ ;  /* 0x0000004031097890 */ /* 0x000fe4000fffe0ff */
[----:B------:R-:W-:Y:S01]  /*8060*/  UIADD3 UR8, UPT, UPT, UR44, 0x3200, URZ ;  /* 0x000032002c087890 */ /* 0x000fe2000fffe0ff */
[----:B------:R-:W-:Y:S01]  /*8070*/  UMOV UR10, UR50 ;  /* 0x00000032000a7c82 */ /* 0x000fe20008000000 */
[----:B------:R-:W-:Y:S01]  /*8080*/  UMOV UR11, UR36 ;  /* 0x00000024000b7c82 */ /* 0x000fe20008000000 */
[----:B--2---:R-:W-:Y:S04]  /*8090*/  UIADD3 UR4, UP0, UPT, UR6, 0x680, URZ ;  /* 0x0000068006047890 */ /* 0x004fe8000ff1e0ff */
[----:B------:R-:W-:Y:S09]  /*80a0*/  UIADD3.X UR5, UPT, UPT, URZ, UR7, URZ, UP0, !UPT ;  /* 0x00000007ff057290 */ /* 0x000ff200087fe4ff */
[----:B------:R2:W-:Y:S01]  /*80b0*/  UTMASTG.3D [UR8], [UR4] ;  /* 0x00000008040073b5 */ /* 0x0005e20008010000 */
[----:B------:R0:W-:Y:S01]  /*80c0*/  UTMACMDFLUSH ;  /* 0x00000000000079b7 */ /* 0x0001e20000000000 */
[----:B--2---:R-:W-:Y:S04]  /*80d0*/  DEPBAR.LE SB0, 0x1 ;  /* 0x000080400000791a */ /* 0x004fe80000000000 */
.L_x_124:
[----:B------:R-:W-:Y:S05]  /*80e0*/  BSYNC.RECONVERGENT B0 ;  /* 0x0000000000007941 */ /* 0x000fea0003800200 */
.L_x_123:
[----:B------:R-:W-:Y:S01]  /*80f0*/  BAR.SYNC.DEFER_BLOCKING 0x1, 0x80 ;  /* 0x0042000000007b1d */ /* 0x000fe20000010000 */
[----:B------:R-:W-:Y:S01]  /*8100*/  ISETP.NE.AND P0, PT, R87, 0x2, PT ;  /* 0x000000025700780c */ /* 0x000fe20003f05270 */
[----:B------:R-:W-:Y:S01]  /*8110*/  UISETP.NE.AND UP0, UPT, UR45, URZ, UPT ;  /* 0x000000ff2d00728c */ /* 0x000fe2000bf05270 */
[----:B------:R-:W-:Y:S01]  /*8120*/  ISETP.NE.AND P1, PT, R70, 0x4, PT ;  /* 0x000000044600780c */ /* 0x000fe20003f25270 */
[----:B------:R-:W-:Y:S01]  /*8130*/  UIADD3 UR20, UPT, UPT, UR37, UR62, URZ ;  /* 0x0000003e25147290 */ /* 0x000fe2000fffe0ff */
[----:B------:R-:W-:Y:S01]  /*8140*/  SEL R0, RZ, 0x1, P0 ;  /* 0x00000001ff007807 */ /* 0x000fe20000000000 */
[----:B------:R-:W-:Y:S01]  /*8150*/  UIADD3 UR16, UPT, UPT, UR38, UR59, URZ ;  /* 0x0000003b26107290 */ /* 0x000fe2000fffe0ff */
[----:B------:R-:W-:Y:S02]  /*8160*/  SEL R3, RZ, 0x1, P1 ;  /* 0x00000001ff037807 */ /* 0x000fe40000800000 */
[----:B------:R-:W-:Y:S02]  /*8170*/  LOP3.LUT R91, R91, R0, RZ, 0x3c, !PT ;  /* 0x000000005b5b7212 */ /* 0x000fe400078e3cff */
[----:B------:R-:W-:Y:S02]  /*8180*/  LOP3.LUT R92, R92, R3, RZ, 0x3c, !PT ;  /* 0x000000035c5c7212 */ /* 0x000fe400078e3cff */
[----:B------:R-:W-:Y:S02]  /*8190*/  SEL R87, R87, RZ, P0 ;  /* 0x000000ff57577207 */ /* 0x000fe40000000000 */
[----:B------:R-:W-:Y:S01]  /*81a0*/  SEL R36, R70, RZ, P1 ;  /* 0x000000ff46247207 */ /* 0x000fe20000800000 */
[----:B------:R-:W-:Y:S01]  /*81b0*/  UMOV UR36, UR58 ;  /* 0x0000003a00247c82 */ /* 0x000fe20008000000 */
[----:B------:R-:W-:Y:S05]  /*81c0*/  BRA.U UP0, `(.L_x_125) ;  /* 0xffffffd500987547 */ /* 0x000fea000b83ffff */
[----:B------:R-:W-:Y:S05]  /*81d0*/  EXIT ;  /* 0x000000000000794d */ /* 0x000fea0003800000 */
.L_x_25:
[----:B-1----:R1:W2:Y:S02]  /*81e0*/  SYNCS.PHASECHK.TRANS64.TRYWAIT P0, [R0+URZ+0x1b0], R3 ;  /* 0x0001b003000075a7 */ /* 0x0022a400080011ff */
[----:B--2---:R-:W-:Y:S05]  /*81f0*/  @!P0 NANOSLEEP.SYNCS 0x989680 ;  /* 0x009896800000895d */ /* 0x004fea0003900000 */
[----:B------:R-:W2:Y:S02]  /*8200*/  @!P0 SYNCS.PHASECHK.TRANS64 P0, [R0+URZ+0x1b0], R3 ;  /* 0x0001b003000085a7 */ /* 0x000ea400080010ff */
[----:B--2---:R-:W-:Y:S05]  /*8210*/  @!P0 BRA `(.L_x_25) ;  /* 0xfffffffc00f08947 */ /* 0x004fea000383ffff */
[----:B------:R-:W-:Y:S05]  /*8220*/  BRA `(.L_x_126) ;  /* 0xffffff9800587947 */ /* 0x000fea000383ffff */
.L_x_28:
[----:B-1----:R-:W-:-:S07]  /*8230*/  MOV R0, UR33 ;  /* 0x0000002100007c02 */ /* 0x002fce0008000f00 */
.L_x_127:
[----:B-1----:R1:W2:Y:S02]  /*8240*/  SYNCS.PHASECHK.TRANS64.TRYWAIT P0, [R0+URZ+0x88], R3 ;  /* 0x00008803000075a7 */ /* 0x0022a400080011ff */
[----:B--2---:R-:W-:Y:S05]  /*8250*/  @!P0 NANOSLEEP.SYNCS 0x989680 ;  /* 0x009896800000895d */ /* 0x004fea0003900000 */
[----:B------:R-:W2:Y:S02]  /*8260*/  @!P0 SYNCS.PHASECHK.TRANS64 P0, [R0+URZ+0x88], R3 ;  /* 0x00008803000085a7 */ /* 0x000ea400080010ff */
[----:B--2---:R-:W-:Y:S05]  /*8270*/  @!P0 BRA `(.L_x_127) ;  /* 0xfffffffc00f08947 */ /* 0x004fea000383ffff */
[----:B------:R-:W-:Y:S05]  /*8280*/  BRA `(.L_x_27) ;  /* 0xffffff98009c7947 */ /* 0x000fea000383ffff */
.L_x_35:
[----:B-1----:R-:W-:-:S07]  /*8290*/  MOV R0, UR17 ;  /* 0x0000001100007c02 */ /* 0x002fce0008000f00 */
.L_x_128:
[----:B-1----:R1:W2:Y:S02]  /*82a0*/  SYNCS.PHASECHK.TRANS64.TRYWAIT P0, [R0+URZ+0x88], R3 ;  /* 0x00008803000075a7 */ /* 0x0022a400080011ff */
[----:B--2---:R-:W-:Y:S05]  /*82b0*/  @!P0 NANOSLEEP.SYNCS 0x989680 ;  /* 0x009896800000895d */ /* 0x004fea0003900000 */
[----:B------:R-:W2:Y:S02]  /*82c0*/  @!P0 SYNCS.PHASECHK.TRANS64 P0, [R0+URZ+0x88], R3 ;  /* 0x00008803000085a7 */ /* 0x000ea400080010ff */
[----:B--2---:R-:W-:Y:S05]  /*82d0*/  @!P0 BRA `(.L_x_128) ;  /* 0xfffffffc00f08947 */ /* 0x004fea000383ffff */
[----:B------:R-:W-:Y:S05]  /*82e0*/  BRA `(.L_x_34) ;  /* 0xffffff9c005c7947 */ /* 0x000fea000383ffff */
.L_x_40:
[----:B-1----:R1:W2:Y:S02]  /*82f0*/  SYNCS.PHASECHK.TRANS64.TRYWAIT P0, [R3+URZ+0x140], R0 ;  /* 0x00014000030075a7 */ /* 0x0022a400080011ff */
[----:B--2---:R-:W-:Y:S05]  /*8300*/  @!P0 NANOSLEEP.SYNCS 0x989680 ;  /* 0x009896800000895d */ /* 0x004fea0003900000 */
[----:B------:R-:W2:Y:S02]  /*8310*/  @!P0 SYNCS.PHASECHK.TRANS64 P0, [R3+URZ+0x140], R0 ;  /* 0x00014000030085a7 */ /* 0x000ea400080010ff */
[----:B--2---:R-:W-:Y:S05]  /*8320*/  @!P0 BRA `(.L_x_40) ;  /* 0xfffffffc00f08947 */ /* 0x004fea000383ffff */
[----:B------:R-:W-:Y:S05]  /*8330*/  BRA `(.L_x_129) ;  /* 0xffffff9c00fc7947 */ /* 0x000fea000383ffff */
.L_x_44:
[----:B-1----:R-:W-:-:S07]  /*8340*/  MOV R0, UR4 ;  /* 0x0000000400007c02 */ /* 0x002fce0008000f00 */
.L_x_130:
[----:B-1----:R1:W2:Y:S02]  /*8350*/  SYNCS.PHASECHK.TRANS64.TRYWAIT P0, [R0+URZ], R3 ;  /* 0x00000003000075a7 */ /* 0x0022a400080011ff */
[----:B--2---:R-:W-:Y:S05]  /*8360*/  @!P0 NANOSLEEP.SYNCS 0x989680 ;  /* 0x009896800000895d */ /* 0x004fea0003900000 */
[----:B------:R-:W2:Y:S02]  /*8370*/  @!P0 SYNCS.PHASECHK.TRANS64 P0, [R0+URZ], R3 ;  /* 0x00000003000085a7 */ /* 0x000ea400080010ff */
[----:B--2---:R-:W-:Y:S05]  /*8380*/  @!P0 BRA `(.L_x_130) ;  /* 0xfffffffc00f08947 */ /* 0x004fea000383ffff */
[----:B------:R-:W-:Y:S05]  /*8390*/  BRA `(.L_x_131) ;  /* 0xffffffa400a07947 */ /* 0x000fea000383ffff */
.L_x_45:
[----:B------:R-:W-:-:S07]  /*83a0*/  MOV R0, UR5 ;  /* 0x0000000500007c02 */ /* 0x000fce0008000f00 */
.L_x_132:
[----:B-1----:R1:W2:Y:S02]  /*83b0*/  SYNCS.PHASECHK.TRANS64.TRYWAIT P0, [R0+URZ], R3 ;  /* 0x00000003000075a7 */ /* 0x0022a400080011ff */
[----:B--2---:R-:W-:Y:S05]  /*83c0*/  @!P0 NANOSLEEP.SYNCS 0x989680 ;  /* 0x009896800000895d */ /* 0x004fea0003900000 */
[----:B------:R-:W2:Y:S02]  /*83d0*/  @!P0 SYNCS.PHASECHK.TRANS64 P0, [R0+URZ], R3 ;  /* 0x00000003000085a7 */ /* 0x000ea400080010ff */
[----:B--2---:R-:W-:Y:S05]  /*83e0*/  @!P0 BRA `(.L_x_132) ;  /* 0xfffffffc00f08947 */ /* 0x004fea000383ffff */
[----:B------:R-:W-:Y:S05]  /*83f0*/  BRA `(.L_x_133) ;  /* 0xffffffa400ac7947 */ /* 0x000fea000383ffff */
.L_x_46:
[----:B------:R-:W-:-:S07]  /*8400*/  MOV R0, UR5 ;  /* 0x0000000500007c02 */ /* 0x000fce0008000f00 */
.L_x_134:
[----:B-1----:R1:W2:Y:S02]  /*8410*/  SYNCS.PHASECHK.TRANS64.TRYWAIT P0, [R0+URZ], R3 ;  /* 0x00000003000075a7 */ /* 0x0022a400080011ff */
[----:B--2---:R-:W-:Y:S05]  /*8420*/  @!P0 NANOSLEEP.SYNCS 0x989680 ;  /* 0x009896800000895d */ /* 0x004fea0003900000 */
[----:B------:R-:W2:Y:S02]  /*8430*/  @!P0 SYNCS.PHASECHK.TRANS64 P0, [R0+URZ], R3 ;  /* 0x00000003000085a7 */ /* 0x000ea400080010ff */
[----:B--2---:R-:W-:Y:S05]  /*8440*/  @!P0 BRA `(.L_x_134) ;  /* 0xfffffffc00f08947 */ /* 0x004fea000383ffff */
[----:B------:R-:W-:Y:S05]  /*8450*/  BRA `(.L_x_135) ;  /* 0xffffffa400b87947 */ /* 0x000fea000383ffff */
.L_x_47:
[----:B------:R-:W-:-:S07]  /*8460*/  MOV R0, UR5 ;  /* 0x0000000500007c02 */ /* 0x000fce0008000f00 */
.L_x_136:
[----:B-1----:R1:W2:Y:S02]  /*8470*/  SYNCS.PHASECHK.TRANS64.TRYWAIT P0, [R0+URZ], R3 ;  /* 0x00000003000075a7 */ /* 0x0022a400080011ff */
[----:B--2---:R-:W-:Y:S05]  /*8480*/  @!P0 NANOSLEEP.SYNCS 0x989680 ;  /* 0x009896800000895d */ /* 0x004fea0003900000 */
[----:B------:R-:W2:Y:S02]  /*8490*/  @!P0 SYNCS.PHASECHK.TRANS64 P0, [R0+URZ], R3 ;  /* 0x00000003000085a7 */ /* 0x000ea400080010ff */
[----:B--2---:R-:W-:Y:S05]  /*84a0*/  @!P0 BRA `(.L_x_136) ;  /* 0xfffffffc00f08947 */ /* 0x004fea000383ffff */
[----:B------:R-:W-:Y:S05]  /*84b0*/  BRA `(.L_x_137) ;  /* 0xffffffa400c47947 */ /* 0x000fea000383ffff */
.L_x_48:
[----:B------:R-:W-:-:S07]  /*84c0*/  MOV R0, UR5 ;  /* 0x0000000500007c02 */ /* 0x000fce0008000f00 */
.L_x_138:
[----:B-1----:R1:W2:Y:S02]  /*84d0*/  SYNCS.PHASECHK.TRANS64.TRYWAIT P0, [R0+URZ], R3 ;  /* 0x00000003000075a7 */ /* 0x0022a400080011ff */
[----:B--2---:R-:W-:Y:S05]  /*84e0*/  @!P0 NANOSLEEP.SYNCS 0x989680 ;  /* 0x009896800000895d */ /* 0x004fea0003900000 */
[----:B------:R-:W2:Y:S02]  /*84f0*/  @!P0 SYNCS.PHASECHK.TRANS64 P0, [R0+URZ], R3 ;  /* 0x00000003000085a7 */ /* 0x000ea400080010ff */
[----:B--2---:R-:W-:Y:S05]  /*8500*/  @!P0 BRA `(.L_x_138) ;  /* 0xfffffffc00f08947 */ /* 0x004fea000383ffff */
[----:B------:R-:W-:Y:S05]  /*8510*/  BRA `(.L_x_139) ;  /* 0xffffffa400d07947 */ /* 0x000fea000383ffff */
.L_x_49:
[----:B------:R-:W-:-:S07]  /*8520*/  MOV R0, UR5 ;  /* 0x0000000500007c02 */ /* 0x000fce0008000f00 */
.L_x_140:
[----:B-1----:R1:W2:Y:S02]  /*8530*/  SYNCS.PHASECHK.TRANS64.TRYWAIT P0, [R0+URZ], R3 ;  /* 0x00000003000075a7 */ /* 0x0022a400080011ff */
[----:B--2---:R-:W-:Y:S05]  /*8540*/  @!P0 NANOSLEEP.SYNCS 0x989680 ;  /* 0x009896800000895d */ /* 0x004fea0003900000 */
[----:B------:R-:W2:Y:S02]  /*8550*/  @!P0 SYNCS.PHASECHK.TRANS64 P0, [R0+URZ], R3 ;  /* 0x00000003000085a7 */ /* 0x000ea400080010ff */
[----:B--2---:R-:W-:Y:S05]  /*8560*/  @!P0 BRA `(.L_x_140) ;  /* 0xfffffffc00f08947 */ /* 0x004fea000383ffff */
[----:B------:R-:W-:Y:S05]  /*8570*/  BRA `(.L_x_141) ;  /* 0xffffffa400dc7947 */ /* 0x000fea000383ffff */
.L_x_50:
[----:B------:R-:W-:-:S07]  /*8580*/  MOV R0, UR5 ;  /* 0x0000000500007c02 */ /* 0x000fce0008000f00 */
.L_x_142:
[----:B-1----:R1:W2:Y:S02]  /*8590*/  SYNCS.PHASECHK.TRANS64.TRYWAIT P0, [R0+URZ], R3 ;  /* 0x00000003000075a7 */ /* 0x0022a400080011ff */
[----:B--2---:R-:W-:Y:S05]  /*85a0*/  @!P0 NANOSLEEP.SYNCS 0x989680 ;  /* 0x009896800000895d */ /* 0x004fea0003900000 */
[----:B------:R-:W2:Y:S02]  /*85b0*/  @!P0 SYNCS.PHASECHK.TRANS64 P0, [R0+URZ], R3 ;  /* 0x00000003000085a7 */ /* 0x000ea400080010ff */
[----:B--2---:R-:W-:Y:S05]  /*85c0*/  @!P0 BRA `(.L_x_142) ;  /* 0xfffffffc00f08947 */ /* 0x004fea000383ffff */
[----:B------:R-:W-:Y:S05]  /*85d0*/  BRA `(.L_x_143) ;  /* 0xffffffa400e87947 */ /* 0x000fea000383ffff */
.L_x_51:
[----:B------:R-:W-:-:S07]  /*85e0*/  MOV R0, UR5 ;  /* 0x0000000500007c02 */ /* 0x000fce0008000f00 */
.L_x_144:
[----:B-1----:R1:W2:Y:S02]  /*85f0*/  SYNCS.PHASECHK.TRANS64.TRYWAIT P0, [R0+URZ], R3 ;  /* 0x00000003000075a7 */ /* 0x0022a400080011ff */
[----:B--2---:R-:W-:Y:S05]  /*8600*/  @!P0 NANOSLEEP.SYNCS 0x989680 ;  /* 0x009896800000895d */ /* 0x004fea0003900000 */
[----:B------:R-:W2:Y:S02]  /*8610*/  @!P0 SYNCS.PHASECHK.TRANS64 P0, [R0+URZ], R3 ;  /* 0x00000003000085a7 */ /* 0x000ea400080010ff */
[----:B--2---:R-:W-:Y:S05]  /*8620*/  @!P0 BRA `(.L_x_144) ;  /* 0xfffffffc00f08947 */ /* 0x004fea000383ffff */
[----:B------:R-:W-:Y:S05]  /*8630*/  BRA `(.L_x_145) ;  /* 0xffffffa400f47947 */ /* 0x000fea000383ffff */
.L_x_52:
[----:B------:R-:W-:-:S07]  /*8640*/  MOV R0, UR5 ;  /* 0x0000000500007c02 */ /* 0x000fce0008000f00 */
.L_x_146:
[----:B-1----:R1:W2:Y:S02]  /*8650*/  SYNCS.PHASECHK.TRANS64.TRYWAIT P0, [R0+URZ], R3 ;  /* 0x00000003000075a7 */ /* 0x0022a400080011ff */
[----:B--2---:R-:W-:Y:S05]  /*8660*/  @!P0 NANOSLEEP.SYNCS 0x989680 ;  /* 0x009896800000895d */ /* 0x004fea0003900000 */
[----:B------:R-:W2:Y:S02]  /*8670*/  @!P0 SYNCS.PHASECHK.TRANS64 P0, [R0+URZ], R3 ;  /* 0x00000003000085a7 */ /* 0x000ea400080010ff */
[----:B--2---:R-:W-:Y:S05]  /*8680*/  @!P0 BRA `(.L_x_146) ;  /* 0xfffffffc00f08947 */ /* 0x004fea000383ffff */
[----:B------:R-:W-:Y:S05]  /*8690*/  BRA `(.L_x_147) ;  /* 0xffffffa800007947 */ /* 0x000fea000383ffff */
.L_x_53:
[----:B------:R-:W-:-:S07]  /*86a0*/  MOV R0, UR5 ;  /* 0x0000000500007c02 */ /* 0x000fce0008000f00 */
.L_x_148:
[----:B-1----:R1:W2:Y:S02]  /*86b0*/  SYNCS.PHASECHK.TRANS64.TRYWAIT P0, [R0+URZ], R3 ;  /* 0x00000003000075a7 */ /* 0x0022a400080011ff */
[----:B--2---:R-:W-:Y:S05]  /*86c0*/  @!P0 NANOSLEEP.SYNCS 0x989680 ;  /* 0x009896800000895d */ /* 0x004fea0003900000 */
[----:B------:R-:W2:Y:S02]  /*86d0*/  @!P0 SYNCS.PHASECHK.TRANS64 P0, [R0+URZ], R3 ;  /* 0x00000003000085a7 */ /* 0x000ea400080010ff */
[----:B--2---:R-:W-:Y:S05]  /*86e0*/  @!P0 BRA `(.L_x_148) ;  /* 0xfffffffc00f08947 */ /* 0x004fea000383ffff */
[----:B------:R-:W-:Y:S05]  /*86f0*/  BRA `(.L_x_149) ;  /* 0xffffffa8000c7947 */ /* 0x000fea000383ffff */
.L_x_54:
[----:B------:R-:W-:-:S07]  /*8700*/  MOV R0, UR5 ;  /* 0x0000000500007c02 */ /* 0x000fce0008000f00 */
.L_x_150:
[----:B-1----:R1:W2:Y:S02]  /*8710*/  SYNCS.PHASECHK.TRANS64.TRYWAIT P0, [R0+URZ], R3 ;  /* 0x00000003000075a7 */ /* 0x0022a400080011ff */
[----:B--2---:R-:W-:Y:S05]  /*8720*/  @!P0 NANOSLEEP.SYNCS 0x989680 ;  /* 0x009896800000895d */ /* 0x004fea0003900000 */
[----:B------:R-:W2:Y:S02]  /*8730*/  @!P0 SYNCS.PHASECHK.TRANS64 P0, [R0+URZ], R3 ;  /* 0x00000003000085a7 */ /* 0x000ea400080010ff */
[----:B--2---:R-:W-:Y:S05]  /*8740*/  @!P0 BRA `(.L_x_150) ;  /* 0xfffffffc00f08947 */ /* 0x004fea000383ffff */
[----:B------:R-:W-:Y:S05]  /*8750*/  BRA `(.L_x_151) ;  /* 0xffffffa800187947 */ /* 0x000fea000383ffff */
.L_x_55:
[----:B------:R-:W-:-:S07]  /*8760*/  MOV R0, UR5 ;  /* 0x0000000500007c02 */ /* 0x000fce0008000f00 */
.L_x_152:
[----:B-1----:R1:W2:Y:S02]  /*8770*/  SYNCS.PHASECHK.TRANS64.TRYWAIT P0, [R0+URZ], R3 ;  /* 0x00000003000075a7 */ /* 0x0022a400080011ff */
[----:B--2---:R-:W-:Y:S05]  /*8780*/  @!P0 NANOSLEEP.SYNCS 0x989680 ;  /* 0x009896800000895d */ /* 0x004fea0003900000 */
[----:B------:R-:W2:Y:S02]  /*8790*/  @!P0 SYNCS.PHASECHK.TRANS64 P0, [R0+URZ], R3 ;  /* 0x00000003000085a7 */ /* 0x000ea400080010ff */
[----:B--2---:R-:W-:Y:S05]  /*87a0*/  @!P0 BRA `(.L_x_152) ;  /* 0xfffffffc00f08947 */ /* 0x004fea000383ffff */
[----:B------:R-:W-:Y:S05]  /*87b0*/  BRA `(.L_x_153) ;  /* 0xffffffa800247947 */ /* 0x000fea000383ffff */
.L_x_56:
[----:B------:R-:W-:-:S07]  /*87c0*/  MOV R0, UR5 ;  /* 0x0000000500007c02 */ /* 0x000fce0008000f00 */
.L_x_154:
[----:B-1----:R1:W2:Y:S02]  /*87d0*/  SYNCS.PHASECHK.TRANS64.TRYWAIT P0, [R0+URZ], R3 ;  /* 0x00000003000075a7 */ /* 0x0022a400080011ff */
[----:B--2---:R-:W-:Y:S05]  /*87e0*/  @!P0 NANOSLEEP.SYNCS 0x989680 ;  /* 0x009896800000895d */ /* 0x004fea0003900000 */
[----:B------:R-:W2:Y:S02]  /*87f0*/  @!P0 SYNCS.PHASECHK.TRANS64 P0, [R0+URZ], R3 ;  /* 0x00000003000085a7 */ /* 0x000ea400080010ff */
[----:B--2---:R-:W-:Y:S05]  /*8800*/  @!P0 BRA `(.L_x_154) ;  /* 0xfffffffc00f08947 */ /* 0x004fea000383ffff */
[----:B------:R-:W-:Y:S05]  /*8810*/  BRA `(.L_x_155) ;  /* 0xffffffa800307947 */ /* 0x000fea000383ffff */
.L_x_57:
[----:B------:R-:W-:-:S07]  /*8820*/  MOV R0, UR5 ;  /* 0x0000000500007c02 */ /* 0x000fce0008000f00 */
.L_x_156:
[----:B-1----:R1:W2:Y:S02]  /*8830*/  SYNCS.PHASECHK.TRANS64.TRYWAIT P0, [R0+URZ], R3 ;  /* 0x00000003000075a7 */ /* 0x0022a400080011ff */
[----:B--2---:R-:W-:Y:S05]  /*8840*/  @!P0 NANOSLEEP.SYNCS 0x989680 ;  /* 0x009896800000895d */ /* 0x004fea0003900000 */
[----:B------:R-:W2:Y:S02]  /*8850*/  @!P0 SYNCS.PHASECHK.TRANS64 P0, [R0+URZ], R3 ;  /* 0x00000003000085a7 */ /* 0x000ea400080010ff */
[----:B--2---:R-:W-:Y:S05]  /*8860*/  @!P0 BRA `(.L_x_156) ;  /* 0xfffffffc00f08947 */ /* 0x004fea000383ffff */
[----:B------:R-:W-:Y:S05]  /*8870*/  BRA `(.L_x_157) ;  /* 0xffffffa8003c7947 */ /* 0x000fea000383ffff */
.L_x_58:
[----:B------:R-:W-:-:S07]  /*8880*/  MOV R0, UR5 ;  /* 0x0000000500007c02 */ /* 0x000fce0008000f00 */
.L_x_158:
[----:B-1----:R1:W2:Y:S02]  /*8890*/  SYNCS.PHASECHK.TRANS64.TRYWAIT P0, [R0+URZ], R3 ;  /* 0x00000003000075a7 */ /* 0x0022a400080011ff */
[----:B--2---:R-:W-:Y:S05]  /*88a0*/  @!P0 NANOSLEEP.SYNCS 0x989680 ;  /* 0x009896800000895d */ /* 0x004fea0003900000 */
[----:B------:R-:W2:Y:S02]  /*88b0*/  @!P0 SYNCS.PHASECHK.TRANS64 P0, [R0+URZ], R3 ;  /* 0x00000003000085a7 */ /* 0x000ea400080010ff */
[----:B--2---:R-:W-:Y:S05]  /*88c0*/  @!P0 BRA `(.L_x_158) ;  /* 0xfffffffc00f08947 */ /* 0x004fea000383ffff */
[----:B------:R-:W-:Y:S05]  /*88d0*/  BRA `(.L_x_159) ;  /* 0xffffffa800487947 */ /* 0x000fea000383ffff */
.L_x_59:
[----:B------:R-:W-:-:S07]  /*88e0*/  MOV R0, UR5 ;  /* 0x0000000500007c02 */ /* 0x000fce0008000f00 */
.L_x_160:
[----:B-1----:R1:W2:Y:S02]  /*88f0*/  SYNCS.PHASECHK.TRANS64.TRYWAIT P0, [R0+URZ], R3 ;  /* 0x00000003000075a7 */ /* 0x0022a400080011ff */
[----:B--2---:R-:W-:Y:S05]  /*8900*/  @!P0 NANOSLEEP.SYNCS 0x989680 ;  /* 0x009896800000895d */ /* 0x004fea0003900000 */
[----:B------:R-:W2:Y:S02]  /*8910*/  @!P0 SYNCS.PHASECHK.TRANS64 P0, [R0+URZ], R3 ;  /* 0x00000003000085a7 */ /* 0x000ea400080010ff */
[----:B--2---:R-:W-:Y:S05]  /*8920*/  @!P0 BRA `(.L_x_160) ;  /* 0xfffffffc00f08947 */ /* 0x004fea000383ffff */
[----:B------:R-:W-:Y:S05]  /*8930*/  BRA `(.L_x_161) ;  /* 0xffffffa800547947 */ /* 0x000fea000383ffff */
.L_x_62:
[----:B--2---:R2:W3:Y:S02]  /*8940*/  SYNCS.PHASECHK.TRANS64.TRYWAIT P0, [R2+URZ+0x1a0], R5 ;  /* 0x0001a005020075a7 */ /* 0x0044e400080011ff */
[----:B---3--:R-:W-:Y:S05]  /*8950*/  @!P0 NANOSLEEP.SYNCS 0x989680 ;  /* 0x009896800000895d */ /* 0x008fea0003900000 */
[----:B------:R-:W3:Y:S02]  /*8960*/  @!P0 SYNCS.PHASECHK.TRANS64 P0, [R2+URZ+0x1a0], R5 ;  /* 0x0001a005020085a7 */ /* 0x000ee400080010ff */
[----:B---3--:R-:W-:Y:S05]  /*8970*/  @!P0 BRA `(.L_x_62) ;  /* 0xfffffffc00f08947 */ /* 0x008fea000383ffff */
[----:B------:R-:W-:Y:S05]  /*8980*/  BRA `(.L_x_162) ;  /* 0xffffffa800b87947 */ /* 0x000fea000383ffff */
.L_x_63:
[----:B------:R-:W-:-:S07]  /*8990*/  MOV R2, UR4 ;  /* 0x0000000400027c02 */ /* 0x000fce0008000f00 */
.L_x_163:
[----:B--2---:R2:W3:Y:S02]  /*89a0*/  SYNCS.PHASECHK.TRANS64.TRYWAIT P0, [R2+URZ+0x150], R5 ;  /* 0x00015005020075a7 */ /* 0x0044e400080011ff */
[----:B---3--:R-:W-:Y:S05]  /*89b0*/  @!P0 NANOSLEEP.SYNCS 0x989680 ;  /* 0x009896800000895d */ /* 0x008fea0003900000 */
[----:B------:R-:W3:Y:S02]  /*89c0*/  @!P0 SYNCS.PHASECHK.TRANS64 P0, [R2+URZ+0x150], R5 ;  /* 0x00015005020085a7 */ /* 0x000ee400080010ff */
[----:B---3--:R-:W-:Y:S05]  /*89d0*/  @!P0 BRA `(.L_x_163) ;  /* 0xfffffffc00f08947 */ /* 0x008fea000383ffff */
[----:B------:R-:W-:Y:S05]  /*89e0*/  BRA `(.L_x_164) ;  /* 0xffffffa800c87947 */ /* 0x000fea000383ffff */
.L_x_64:
[----:B--2---:R2:W3:Y:S02]  /*89f0*/  SYNCS.PHASECHK.TRANS64.TRYWAIT P1, [R2+URZ+0x140], R5 ;  /* 0x00014005020075a7 */ /* 0x0044e400080211ff */
[----:B---3--:R-:W-:Y:S05]  /*8a00*/  @!P1 NANOSLEEP.SYNCS 0x989680 ;  /* 0x009896800000995d */ /* 0x008fea0003900000 */
[----:B------:R-:W3:Y:S02]  /*8a10*/  @!P1 SYNCS.PHASECHK.TRANS64 P1, [R2+URZ+0x140], R5 ;  /* 0x00014005020095a7 */ /* 0x000ee400080210ff */
[----:B---3--:R-:W-:Y:S05]  /*8a20*/  @!P1 BRA `(.L_x_64) ;  /* 0xfffffffc00f09947 */ /* 0x008fea000383ffff */
[----:B------:R-:W-:Y:S05]  /*8a30*/  BRA `(.L_x_165) ;  /* 0xffffffa800f87947 */ /* 0x000fea000383ffff */
.L_x_67:
[----:B------:R-:W-:-:S07]  /*8a40*/  MOV R0, UR4 ;  /* 0x0000000400007c02 */ /* 0x000fce0008000f00 */
.L_x_166:
[----:B--2---:R2:W3:Y:S02]  /*8a50*/  SYNCS.PHASECHK.TRANS64.TRYWAIT P0, [R0+URZ+0x150], R3 ;  /* 0x00015003000075a7 */ /* 0x0044e400080011ff */
[----:B---3--:R-:W-:Y:S05]  /*8a60*/  @!P0 NANOSLEEP.SYNCS 0x989680 ;  /* 0x009896800000895d */ /* 0x008fea0003900000 */
[----:B------:R-:W3:Y:S02]  /*8a70*/  @!P0 SYNCS.PHASECHK.TRANS64 P0, [R0+URZ+0x150], R3 ;  /* 0x00015003000085a7 */ /* 0x000ee400080010ff */
[----:B---3--:R-:W-:Y:S05]  /*8a80*/  @!P0 BRA `(.L_x_166) ;  /* 0xfffffffc00f08947 */ /* 0x008fea000383ffff */
[----:B------:R-:W-:Y:S05]  /*8a90*/  BRA `(.L_x_66) ;  /* 0xffffffac004c7947 */ /* 0x000fea000383ffff */
.L_x_74:
[----:B-1----:R1:W2:Y:S02]  /*8aa0*/  SYNCS.PHASECHK.TRANS64.TRYWAIT P1, [R0+URZ+0x140], R5 ;  /* 0x00014005000075a7 */ /* 0x0022a400080211ff */
[----:B--2---:R-:W-:Y:S05]  /*8ab0*/  @!P1 NANOSLEEP.SYNCS 0x989680 ;  /* 0x009896800000995d */ /* 0x004fea0003900000 */
[----:B------:R-:W2:Y:S02]  /*8ac0*/  @!P1 SYNCS.PHASECHK.TRANS64 P1, [R0+URZ+0x140], R5 ;  /* 0x00014005000095a7 */ /* 0x000ea400080210ff */
[----:B--2---:R-:W-:Y:S05]  /*8ad0*/  @!P1 BRA `(.L_x_74) ;  /* 0xfffffffc00f09947 */ /* 0x004fea000383ffff */
[----:B------:R-:W-:Y:S05]  /*8ae0*/  BRA `(.L_x_167) ;  /* 0xffffffb000b47947 */ /* 0x000fea000383ffff */
.L_x_75:
[----:B------:R-:W-:-:S07]  /*8af0*/  MOV R3, UR23 ;  /* 0x0000001700037c02 */ /* 0x000fce0008000f00 */
.L_x_168:
[----:B-1----:R1:W2:Y:S02]  /*8b00*/  SYNCS.PHASECHK.TRANS64.TRYWAIT P0, [R3+URZ+0x180], R0 ;  /* 0x00018000030075a7 */ /* 0x0022a400080011ff */
[----:B--2---:R-:W-:Y:S05]  /*8b10*/  @!P0 NANOSLEEP.SYNCS 0x989680 ;  /* 0x009896800000895d */ /* 0x004fea0003900000 */
[----:B------:R-:W2:Y:S02]  /*8b20*/  @!P0 SYNCS.PHASECHK.TRANS64 P0, [R3+URZ+0x180], R0 ;  /* 0x00018000030085a7 */ /* 0x000ea400080010ff */
[----:B--2---:R-:W-:Y:S05]  /*8b30*/  @!P0 BRA `(.L_x_168) ;  /* 0xfffffffc00f08947 */ /* 0x004fea000383ffff */
[----:B------:R-:W-:Y:S05]  /*8b40*/  BRA `(.L_x_169) ;  /* 0xffffffb400047947 */ /* 0x000fea000383ffff */
.L_x_78:
[----:B------:R-:W-:Y:S07]  /*8b50*/  MOV R0, UR5 ;  /* 0x0000000500007c02 */ /* 0x000fee0008000f00 */
.L_x_170:
[----:B-1----:R1:W2:Y:S02]  /*8b60*/  SYNCS.PHASECHK.TRANS64.TRYWAIT P0, [R0+URZ], R3 ;  /* 0x00000003000075a7 */ /* 0x0022a400080011ff */
[----:B--2---:R-:W-:Y:S05]  /*8b70*/  @!P0 NANOSLEEP.SYNCS 0x989680 ;  /* 0x009896800000895d */ /* 0x004fea0003900000 */
[----:B------:R-:W2:Y:S02]  /*8b80*/  @!P0 SYNCS.PHASECHK.TRANS64 P0, [R0+URZ], R3 ;  /* 0x00000003000085a7 */ /* 0x000ea400080010ff */
[----:B--2---:R-:W-:Y:S05]  /*8b90*/  @!P0 BRA `(.L_x_170) ;  /* 0xfffffffc00f08947 */ /* 0x004fea000383ffff */
[----:B------:R-:W-:Y:S05]  /*8ba0*/  BRA `(.L_x_77) ;  /* 0xffffffb400207947 */ /* 0x000fea000383ffff */
.L_x_81:
[----:B------:R-:W-:-:S07]  /*8bb0*/  MOV R0, UR4 ;  /* 0x0000000400007c02 */ /* 0x000fce0008000f00 */
.L_x_171:
[----:B--2---:R2:W4:Y:S02]  /*8bc0*/  SYNCS.PHASECHK.TRANS64.TRYWAIT P0, [R0+URZ], R3 ;  /* 0x00000003000075a7 */ /* 0x00452400080011ff */
[----:B----4-:R-:W-:Y:S05]  /*8bd0*/  @!P0 NANOSLEEP.SYNCS 0x989680 ;  /* 0x009896800000895d */ /* 0x010fea0003900000 */
[----:B------:R-:W4:Y:S02]  /*8be0*/  @!P0 SYNCS.PHASECHK.TRANS64 P0, [R0+URZ], R3 ;  /* 0x00000003000085a7 */ /* 0x000f2400080010ff */
[----:B----4-:R-:W-:Y:S05]  /*8bf0*/  @!P0 BRA `(.L_x_171) ;  /* 0xfffffffc00f08947 */ /* 0x010fea000383ffff */
[----:B------:R-:W-:Y:S05]  /*8c00*/  BRA `(.L_x_172) ;  /* 0xffffffb400d47947 */ /* 0x000fea000383ffff */
.L_x_82:
[----:B------:R-:W-:-:S07]  /*8c10*/  MOV R0, UR5 ;  /* 0x0000000500007c02 */ /* 0x000fce0008000f00 */
.L_x_173:
[----:B-1----:R1:W2:Y:S02]  /*8c20*/  SYNCS.PHASECHK.TRANS64.TRYWAIT P0, [R0+URZ], R3 ;  /* 0x00000003000075a7 */ /* 0x0022a400080011ff */
[----:B--2---:R-:W-:Y:S05]  /*8c30*/  @!P0 NANOSLEEP.SYNCS 0x989680 ;  /* 0x009896800000895d */ /* 0x004fea0003900000 */
[----:B------:R-:W2:Y:S02]  /*8c40*/  @!P0 SYNCS.PHASECHK.TRANS64 P0, [R0+URZ], R3 ;  /* 0x00000003000085a7 */ /* 0x000ea400080010ff */
[----:B--2---:R-:W-:Y:S05]  /*8c50*/  @!P0 BRA `(.L_x_173) ;  /* 0xfffffffc00f08947 */ /* 0x004fea000383ffff */
[----:B------:R-:W-:Y:S05]  /*8c60*/  BRA `(.L_x_174) ;  /* 0xffffffb400e07947 */ /* 0x000fea000383ffff */
.L_x_83:
[----:B------:R-:W-:-:S07]  /*8c70*/  MOV R0, UR5 ;  /* 0x0000000500007c02 */ /* 0x000fce0008000f00 */
.L_x_175:
[----:B-1----:R1:W2:Y:S02]  /*8c80*/  SYNCS.PHASECHK.TRANS64.TRYWAIT P0, [R0+URZ], R3 ;  /* 0x00000003000075a7 */ /* 0x0022a400080011ff */
[----:B--2---:R-:W-:Y:S05]  /*8c90*/  @!P0 NANOSLEEP.SYNCS 0x989680 ;  /* 0x009896800000895d */ /* 0x004fea0003900000 */
[----:B------:R-:W2:Y:S02]  /*8ca0*/  @!P0 SYNCS.PHASECHK.TRANS64 P0, [R0+URZ], R3 ;  /* 0x00000003000085a7 */ /* 0x000ea400080010ff */
[----:B--2---:R-:W-:Y:S05]  /*8cb0*/  @!P0 BRA `(.L_x_175) ;  /* 0xfffffffc00f08947 */ /* 0x004fea000383ffff */
[----:B------:R-:W-:Y:S05]  /*8cc0*/  BRA `(.L_x_176) ;  /* 0xffffffb400ec7947 */ /* 0x000fea000383ffff */
.L_x_84:
[----:B------:R-:W-:-:S07]  /*8cd0*/  MOV R0, UR4 ;  /* 0x0000000400007c02 */ /* 0x000fce0008000f00 */
.L_x_177:
[----:B-1----:R1:W2:Y:S02]  /*8ce0*/  SYNCS.PHASECHK.TRANS64.TRYWAIT P0, [R0+URZ], R3 ;  /* 0x00000003000075a7 */ /* 0x0022a400080011ff */
[----:B--2---:R-:W-:Y:S05]  /*8cf0*/  @!P0 NANOSLEEP.SYNCS 0x989680 ;  /* 0x009896800000895d */ /* 0x004fea0003900000 */
[----:B------:R-:W2:Y:S02]  /*8d00*/  @!P0 SYNCS.PHASECHK.TRANS64 P0, [R0+URZ], R3 ;  /* 0x00000003000085a7 */ /* 0x000ea400080010ff */
[----:B--2---:R-:W-:Y:S05]  /*8d10*/  @!P0 BRA `(.L_x_177) ;  /* 0xfffffffc00f08947 */ /* 0x004fea000383ffff */
[----:B------:R-:W-:Y:S05]  /*8d20*/  BRA `(.L_x_178) ;  /* 0xffffffb400f87947 */ /* 0x000fea000383ffff */
.L_x_89:
[----:B--2---:R2:W3:Y:S02]  /*8d30*/  SYNCS.PHASECHK.TRANS64.TRYWAIT P0, [R12+URZ+0x140], R9 ;  /* 0x000140090c0075a7 */ /* 0x0044e400080011ff */
[----:B---3--:R-:W-:Y:S05]  /*8d40*/  @!P0 NANOSLEEP.SYNCS 0x989680 ;  /* 0x009896800000895d */ /* 0x008fea0003900000 */
[----:B------:R-:W3:Y:S02]  /*8d50*/  @!P0 SYNCS.PHASECHK.TRANS64 P0, [R12+URZ+0x140], R9 ;  /* 0x000140090c0085a7 */ /* 0x000ee400080010ff */
[----:B---3--:R-:W-:Y:S05]  /*8d60*/  @!P0 BRA `(.L_x_89) ;  /* 0xfffffffc00f08947 */ /* 0x008fea000383ffff */
[----:B------:R-:W-:Y:S05]  /*8d70*/  BRA `(.L_x_179) ;  /* 0xffffffbc00187947 */ /* 0x000fea000383ffff */
.L_x_92:
[----:B------:R-:W-:Y:S07]  /*8d80*/  MOV R0, UR21 ;  /* 0x0000001500007c02 */ /* 0x000fee0008000f00 */
.L_x_180:
[----:B--2---:R2:W3:Y:S02]  /*8d90*/  SYNCS.PHASECHK.TRANS64.TRYWAIT P2, [R0+URZ+0x138], R11 ;  /* 0x0001380b000075a7 */ /* 0x0044e400080411ff */
[----:B---3--:R-:W-:Y:S05]  /*8da0*/  @!P2 NANOSLEEP.SYNCS 0x989680 ;  /* 0x009896800000a95d */ /* 0x008fea0003900000 */
[----:B------:R-:W3:Y:S02]  /*8db0*/  @!P2 SYNCS.PHASECHK.TRANS64 P2, [R0+URZ+0x138], R11 ;  /* 0x0001380b0000a5a7 */ /* 0x000ee400080410ff */
[----:B---3--:R-:W-:Y:S05]  /*8dc0*/  @!P2 BRA `(.L_x_180) ;  /* 0xfffffffc00f0a947 */ /* 0x008fea000383ffff */
[----:B------:R-:W-:Y:S05]  /*8dd0*/  BRA `(.L_x_91) ;  /* 0xffffffc000807947 */ /* 0x000fea000383ffff */
.L_x_95:
[----:B--2---:R-:W-:Y:S07]  /*8de0*/  MOV R0, UR21 ;  /* 0x0000001500007c02 */ /* 0x004fee0008000f00 */
.L_x_181:
[----:B--2---:R2:W3:Y:S02]  /*8df0*/  SYNCS.PHASECHK.TRANS64.TRYWAIT P0, [R0+URZ+0x120], R9 ;  /* 0x00012009000075a7 */ /* 0x0044e400080011ff */
[----:B---3--:R-:W-:Y:S05]  /*8e00*/  @!P0 NANOSLEEP.SYNCS 0x989680 ;  /* 0x009896800000895d */ /* 0x008fea0003900000 */
[----:B------:R-:W3:Y:S02]  /*8e10*/  @!P0 SYNCS.PHASECHK.TRANS64 P0, [R0+URZ+0x120], R9 ;  /* 0x00012009000085a7 */ /* 0x000ee400080010ff */
[----:B---3--:R-:W-:Y:S05]  /*8e20*/  @!P0 BRA `(.L_x_181) ;  /* 0xfffffffc00f08947 */ /* 0x008fea000383ffff */
[----:B------:R-:W-:Y:S05]  /*8e30*/  BRA `(.L_x_182) ;  /* 0xffffffc000dc7947 */ /* 0x000fea000383ffff */
.L_x_96:
[----:B------:R-:W-:Y:S07]  /*8e40*/  MOV R0, UR21 ;  /* 0x0000001500007c02 */ /* 0x000fee0008000f00 */
.L_x_183:
[----:B--2---:R2:W3:Y:S02]  /*8e50*/  SYNCS.PHASECHK.TRANS64.TRYWAIT P0, [R0+URZ+0x128], R9 ;  /* 0x00012809000075a7 */ /* 0x0044e400080011ff */
[----:B---3--:R-:W-:Y:S05]  /*8e60*/  @!P0 NANOSLEEP.SYNCS 0x989680 ;  /* 0x009896800000895d */ /* 0x008fea0003900000 */
[----:B------:R-:W3:Y:S02]  /*8e70*/  @!P0 SYNCS.PHASECHK.TRANS64 P0, [R0+URZ+0x128], R9 ;  /* 0x00012809000085a7 */ /* 0x000ee400080010ff */
[----:B---3--:R-:W-:Y:S05]  /*8e80*/  @!P0 BRA `(.L_x_183) ;  /* 0xfffffffc00f08947 */ /* 0x008fea000383ffff */
[----:B------:R-:W-:Y:S05]  /*8e90*/  BRA `(.L_x_184) ;  /* 0xffffffc400147947 */ /* 0x000fea000383ffff */
.L_x_98:
[----:B------:R-:W-:-:S07]  /*8ea0*/  MOV R0, UR21 ;  /* 0x0000001500007c02 */ /* 0x000fce0008000f00 */
.L_x_185:
[----:B---3--:R3:W4:Y:S02]  /*8eb0*/  SYNCS.PHASECHK.TRANS64.TRYWAIT P0, [R0+URZ+0x120], R3 ;  /* 0x00012003000075a7 */ /* 0x00872400080011ff */
[----:B----4-:R-:W-:Y:S05]  /*8ec0*/  @!P0 NANOSLEEP.SYNCS 0x989680 ;  /* 0x009896800000895d */ /* 0x010fea0003900000 */
[----:B------:R-:W4:Y:S02]  /*8ed0*/  @!P0 SYNCS.PHASECHK.TRANS64 P0, [R0+URZ+0x120], R3 ;  /* 0x00012003000085a7 */ /* 0x000f2400080010ff */
[----:B----4-:R-:W-:Y:S05]  /*8ee0*/  @!P0 BRA `(.L_x_185) ;  /* 0xfffffffc00f08947 */ /* 0x010fea000383ffff */
[----:B------:R-:W-:Y:S05]  /*8ef0*/  BRA `(.L_x_186) ;  /* 0xffffffc400847947 */ /* 0x000fea000383ffff */
.L_x_100:
[----:B-1----:R1:W2:Y:S02]  /*8f00*/  SYNCS.PHASECHK.TRANS64.TRYWAIT P0, [R3+URZ+0x140], R0 ;  /* 0x00014000030075a7 */ /* 0x0022a400080011ff */
[----:B--2---:R-:W-:Y:S05]  /*8f10*/  @!P0 NANOSLEEP.SYNCS 0x989680 ;  /* 0x009896800000895d */ /* 0x004fea0003900000 */
[----:B------:R-:W2:Y:S02]  /*8f20*/  @!P0 SYNCS.PHASECHK.TRANS64 P0, [R3+URZ+0x140], R0 ;  /* 0x00014000030085a7 */ /* 0x000ea400080010ff */
[----:B--2---:R-:W-:Y:S05]  /*8f30*/  @!P0 BRA `(.L_x_100) ;  /* 0xfffffffc00f08947 */ /* 0x004fea000383ffff */
[----:B------:R-:W-:Y:S05]  /*8f40*/  BRA `(.L_x_187) ;  /* 0xffffffc8004c7947 */ /* 0x000fea000383ffff */
.L_x_111:
[----:B--2---:R2:W1:Y:S02]  /*8f50*/  SYNCS.PHASECHK.TRANS64.TRYWAIT P1, [R2+URZ+0x110], R5 ;  /* 0x00011005020075a7 */ /* 0x00446400080211ff */
[----:B-1----:R-:W-:Y:S05]  /*8f60*/  @!P1 NANOSLEEP.SYNCS 0x989680 ;  /* 0x009896800000995d */ /* 0x002fea0003900000 */
[----:B------:R-:W1:Y:S02]  /*8f70*/  @!P1 SYNCS.PHASECHK.TRANS64 P1, [R2+URZ+0x110], R5 ;  /* 0x00011005020095a7 */ /* 0x000e6400080210ff */
[----:B-1----:R-:W-:Y:S05]  /*8f80*/  @!P1 BRA `(.L_x_111) ;  /* 0xfffffffc00f09947 */ /* 0x002fea000383ffff */
[----:B------:R-:W-:Y:S05]  /*8f90*/  BRA `(.L_x_110) ;  /* 0xffffffd400c07947 */ /* 0x000fea000383ffff */
.L_x_113:
[----:B--2---:R2:W4:Y:S02]  /*8fa0*/  SYNCS.PHASECHK.TRANS64.TRYWAIT P0, [R100+URZ+0x160], R3 ;  /* 0x00016003640075a7 */ /* 0x00452400080011ff */
[----:B----4-:R-:W-:Y:S05]  /*8fb0*/  @!P0 NANOSLEEP.SYNCS 0x989680 ;  /* 0x009896800000895d */ /* 0x010fea0003900000 */
[----:B------:R-:W4:Y:S02]  /*8fc0*/  @!P0 SYNCS.PHASECHK.TRANS64 P0, [R100+URZ+0x160], R3 ;  /* 0x00016003640085a7 */ /* 0x000f2400080010ff */
[----:B----4-:R-:W-:Y:S05]  /*8fd0*/  @!P0 BRA `(.L_x_113) ;  /* 0xfffffffc00f08947 */ /* 0x010fea000383ffff */
[----:B------:R-:W-:Y:S05]  /*8fe0*/  BRA `(.L_x_112) ;  /* 0xffffffd800107947 */ /* 0x000fea000383ffff */
.L_x_121:
[----:B---3--:R3:W4:Y:S02]  /*8ff0*/  SYNCS.PHASECHK.TRANS64.TRYWAIT P0, [R109+URZ+0x110], R4 ;  /* 0x000110046d0075a7 */ /* 0x00872400080011ff */
[----:B----4-:R-:W-:Y:S05]  /*9000*/  @!P0 NANOSLEEP.SYNCS 0x989680 ;  /* 0x009896800000895d */ /* 0x010fea0003900000 */
[----:B------:R-:W4:Y:S02]  /*9010*/  @!P0 SYNCS.PHASECHK.TRANS64 P0, [R109+URZ+0x110], R4 ;  /* 0x000110046d0085a7 */ /* 0x000f2400080010ff */
[----:B----4-:R-:W-:Y:S05]  /*9020*/  @!P0 BRA `(.L_x_121) ;  /* 0xfffffffc00f08947 */ /* 0x010fea000383ffff */
[----:B------:R-:W-:Y:S05]  /*9030*/  BRA `(.L_x_120) ;  /* 0xffffffe400047947 */ /* 0x000fea000383ffff */
        .weak           $__internal_0_$__cuda_sm10x_tcgen05_guardrail_trap_col_being_dealloced_not_returned_by_alloc
        .type           $__internal_0_$__cuda_sm10x_tcgen05_guardrail_trap_col_being_dealloced_not_returned_by_alloc,@function
        .size           $__internal_0_$__cuda_sm10x_tcgen05_guardrail_trap_col_being_dealloced_not_returned_by_alloc,($__internal_1_$__cuda_sm10x_tcgen05_guardrail_trap_phase_invalid_during_alloc - $__internal_0_$__cuda_sm10x_tcgen05_guardrail_trap_col_being_dealloced_not_returned_by_alloc)
$__internal_0_$__cuda_sm10x_tcgen05_guardrail_trap_col_being_dealloced_not_returned_by_alloc:
[----:B------:R-:W-:Y:S05]  /*9040*/  BPT.TRAP 0x1 ;  /* 0x000000040000795c */ /* 0x000fea0000300000 */
[----:B------:R-:W-:-:S04]  /*9050*/  HFMA2 R3, -RZ, RZ, 0, 0 ;  /* 0x00000000ff037431 */ /* 0x000fc800000001ff */
[----:B------:R-:W-:Y:S05]  /*9060*/  RET.REL.NODEC R2 `(_ZN7cutlass13device_kernelINS_4gemm6kernel13GemmUniversalIN4cute5tupleIJiiiiEEENS1_10collective13CollectiveMmaINS1_35MainloopSm100TmaUmmaWarpSpecializedILi17ELi2ELi4ENS5_IJNS4_1CILi2EEESB_NSA_ILi1EEEEEEEENS5_IJNSA_ILi64EEENSA_ILi128EEESF_EEENS_12float_e4m3_tENS5_IJlSC_lEEESI_SJ_NS4_8TiledMMAINS4_8MMA_AtomIJNS4_10MMA_TraitsINS4_19SM100_MMA_F8F6F4_SSEJSI_SI_fSF_SG_NS4_17integral_constantINS4_4UMMA5MajorELSQ_0EEESR_NSO_INSP_7ScaleInELSS_0EEEST_EEEEEENS4_6LayoutINS5_IJSC_SC_SC_EEENS5_IJNSA_ILi0EEESY_SY_EEEEENS5_IJNS4_10UnderscoreES11_S11_EEEEENS4_23SM90_TMA_LOAD_MULTICASTENS4_14ComposedLayoutINS4_7SwizzleILi2ELi4ELi3EEENS4_18smem_ptr_flag_bitsILi8EEENSW_INS5_IJNSA_ILi8EEESF_EEENS5_IJSF_SC_EEEEEEEvNS4_8identityES14_S1E_vS1F_EENS_8epilogue10collective18CollectiveEpilogueINS1H_23Sm100TmaWarpSpecializedILi2ELi2ELi32ELb0ELb0EEEJSH_NS5_IJNSW_ISF_SC_EES1M_EEESI_SJ_SI_SJ_NS1H_6fusion15FusionCallbacksIS1L_NS1O_17LinearCombinationISI_fSI_fLNS_15FloatRoundStyleE2EEESH_S1N_JEEENS4_5SM1004TMEM4LOAD26SM100_TMEM_LOAD_16dp32b32xENS4_13SM90_TMA_LOADES1E_NS4_39AutoVectorizingCopyWithAssumedAlignmentILi128EEENS4_14SM90_TMA_STOREES1E_S20_S20_EEEvvEEEEvNT_6ParamsE) ;  /* 0xffffff6c02e47950 */ /* 0x000fea0003c3ffff */
        .weak           $__internal_1_$__cuda_sm10x_tcgen05_guardrail_trap_phase_invalid_during_alloc
        .type           $__internal_1_$__cuda_sm10x_tcgen05_guardrail_trap_phase_invalid_during_alloc,@function
        .size           $__internal_1_$__cuda_sm10x_tcgen05_guardrail_trap_phase_invalid_during_alloc,($__internal_2_$__cuda_sm10x_tcgen05_guardrail_trap_unallocated_columns_being_dealloced - $__internal_1_$__cuda_sm10x_tcgen05_guardrail_trap_phase_invalid_during_alloc)
$__internal_1_$__cuda_sm10x_tcgen05_guardrail_trap_phase_invalid_during_alloc:
[----:B------:R-:W-:Y:S05]  /*9070*/  BPT.TRAP 0x1 ;  /* 0x000000040000795c */ /* 0x000fea0000300000 */
[----:B------:R-:W-:-:S04]  /*9080*/  MOV R5, 0x0 ;  /* 0x0000000000057802 */ /* 0x000fc80000000f00 */
[----:B------:R-:W-:Y:S05]  /*9090*/  RET.REL.NODEC R4 `(_ZN7cutlass13device_kernelINS_4gemm6kernel13GemmUniversalIN4cute5tupleIJiiiiEEENS1_10collective13CollectiveMmaINS1_35MainloopSm100TmaUmmaWarpSpecializedILi17ELi2ELi4ENS5_IJNS4_1CILi2EEESB_NSA_ILi1EEEEEEEENS5_IJNSA_ILi64EEENSA_ILi128EEESF_EEENS_12float_e4m3_tENS5_IJlSC_lEEESI_SJ_NS4_8TiledMMAINS4_8MMA_AtomIJNS4_10MMA_TraitsINS4_19SM100_MMA_F8F6F4_SSEJSI_SI_fSF_SG_NS4_17integral_constantINS4_4UMMA5MajorELSQ_0EEESR_NSO_INSP_7ScaleInELSS_0EEEST_EEEEEENS4_6LayoutINS5_IJSC_SC_SC_EEENS5_IJNSA_ILi0EEESY_SY_EEEEENS5_IJNS4_10UnderscoreES11_S11_EEEEENS4_23SM90_TMA_LOAD_MULTICASTENS4_14ComposedLayoutINS4_7SwizzleILi2ELi4ELi3EEENS4_18smem_ptr_flag_bitsILi8EEENSW_INS5_IJNSA_ILi8EEESF_EEENS5_IJSF_SC_EEEEEEEvNS4_8identityES14_S1E_vS1F_EENS_8epilogue10collective18CollectiveEpilogueINS1H_23Sm100TmaWarpSpecializedILi2ELi2ELi32ELb0ELb0EEEJSH_NS5_IJNSW_ISF_SC_EES1M_EEESI_SJ_SI_SJ_NS1H_6fusion15FusionCallbacksIS1L_NS1O_17LinearCombinationISI_fSI_fLNS_15FloatRoundStyleE2EEESH_S1N_JEEENS4_5SM1004TMEM4LOAD26SM100_TMEM_LOAD_16dp32b32xENS4_13SM90_TMA_LOADES1E_NS4_39AutoVectorizingCopyWithAssumedAlignmentILi128EEENS4_14SM90_TMA_STOREES1E_S20_S20_EEEvvEEEEvNT_6ParamsE) ;  /* 0xffffff6c04d87950 */ /* 0x000fea0003c3ffff */
        .weak           $__internal_2_$__cuda_sm10x_tcgen05_guardrail_trap_unallocated_columns_being_dealloced
        .type           $__internal_2_$__cuda_sm10x_tcgen05_guardrail_trap_unallocated_columns_being_dealloced,@function
        .size           $__internal_2_$__cuda_sm10x_tcgen05_guardrail_trap_unallocated_columns_being_dealloced,(.L_x_189 - $__internal_2_$__cuda_sm10x_tcgen05_guardrail_trap_unallocated_columns_being_dealloced)
$__internal_2_$__cuda_sm10x_tcgen05_guardrail_trap_unallocated_columns_being_dealloced:
[----:B------:R-:W-:Y:S05]  /*90a0*/  BPT.TRAP 0x1 ;  /* 0x000000040000795c */ /* 0x000fea0000300000 */
[----:B------:R-:W-:-:S04]  /*90b0*/  HFMA2 R3, -RZ, RZ, 0, 0 ;  /* 0x00000000ff037431 */ /* 0x000fc800000001ff */
[----:B------:R-:W-:Y:S05]  /*90c0*/  RET.REL.NODEC R2 `(_ZN7cutlass13device_kernelINS_4gemm6kernel13GemmUniversalIN4cute5tupleIJiiiiEEENS1_10collective13CollectiveMmaINS1_35MainloopSm100TmaUmmaWarpSpecializedILi17ELi2ELi4ENS5_IJNS4_1CILi2EEESB_NSA_ILi1EEEEEEEENS5_IJNSA_ILi64EEENSA_ILi128EEESF_EEENS_12float_e4m3_tENS5_IJlSC_lEEESI_SJ_NS4_8TiledMMAINS4_8MMA_AtomIJNS4_10MMA_TraitsINS4_19SM100_MMA_F8F6F4_SSEJSI_SI_fSF_SG_NS4_17integral_constantINS4_4UMMA5MajorELSQ_0EEESR_NSO_INSP_7ScaleInELSS_0EEEST_EEEEEENS4_6LayoutINS5_IJSC_SC_SC_EEENS5_IJNSA_ILi0EEESY_SY_EEEEENS5_IJNS4_10UnderscoreES11_S11_EEEEENS4_23SM90_TMA_LOAD_MULTICASTENS4_14ComposedLayoutINS4_7SwizzleILi2ELi4ELi3EEENS4_18smem_ptr_flag_bitsILi8EEENSW_INS5_IJNSA_ILi8EEESF_EEENS5_IJSF_SC_EEEEEEEvNS4_8identityES14_S1E_vS1F_EENS_8epilogue10collective18CollectiveEpilogueINS1H_23Sm100TmaWarpSpecializedILi2ELi2ELi32ELb0ELb0EEEJSH_NS5_IJNSW_ISF_SC_EES1M_EEESI_SJ_SI_SJ_NS1H_6fusion15FusionCallbacksIS1L_NS1O_17LinearCombinationISI_fSI_fLNS_15FloatRoundStyleE2EEESH_S1N_JEEENS4_5SM1004TMEM4LOAD26SM100_TMEM_LOAD_16dp32b32xENS4_13SM90_TMA_LOADES1E_NS4_39AutoVectorizingCopyWithAssumedAlignmentILi128EEENS4_14SM90_TMA_STOREES1E_S20_S20_EEEvvEEEEvNT_6ParamsE) ;  /* 0xffffff6c02cc7950 */ /* 0x000fea0003c3ffff */
.L_x_188:
[----:B------:R-:W-:-:S00]  /*90d0*/  BRA `(.L_x_188) ;  /* 0xfffffffc00fc7947 */ /* 0x000fc0000383ffff */
[----:B------:R-:W-:-:S00]  /*90e0*/  NOP ;  /* 0x0000000000007918 */ /* 0x000fc00000000000 */
        /* <DEDUP_REMOVED lines=9> */
.L_x_189:


//--------------------- .nv.global.init           --------------------------
	.section	.nv.global.init,"aw",@progbits
.nv.global.init:
	.type		$str$27,@object
	.size		$str$27,($str$28 - $str$27)
$str$27:
        /*0000*/ 	.byte	0x28, 0x61, 0x64, 0x64, 0x72, 0x65, 0x73, 0x73, 0x20, 0x26, 0x20, 0x6d, 0x61, 0x73, 0x6b, 0x29
        /*0010*/ 	.byte	0x20, 0x3d, 0x3d, 0x20, 0x30, 0x00
	.type		$str$28,@object
	.size		$str$28,($str$26 - $str$28)
$str$28:
        /*0016*/ 	.byte	0x2f, 0x74, 0x6d, 0x70, 0x2f, 0x63, 0x75, 0x74, 0x6c, 0x61, 0x73, 0x73, 0x5f, 0x73, 0x77, 0x65
        /*0026*/ 	.byte	0x65, 0x70, 0x5f, 0x73, 0x72, 0x63, 0x2f, 0x69, 0x6e, 0x63, 0x6c, 0x75, 0x64, 0x65, 0x2f, 0x63
        /*0036*/ 	.byte	0x75, 0x74, 0x65, 0x2f, 0x70, 0x6f, 0x69, 0x6e, 0x74, 0x65, 0x72, 0x5f, 0x66, 0x6c, 0x61, 0x67
        /*0046*/ 	.byte	0x67, 0x65, 0x64, 0x2e, 0x68, 0x70, 0x70, 0x00
	.type		$str$26,@object
	.size		$str$26,($str$25 - $str$26)
$str$26:
        /*004e*/ 	.byte	0x2f, 0x74, 0x6d, 0x70, 0x2f, 0x63, 0x75, 0x74, 0x6c, 0x61, 0x73, 0x73, 0x5f, 0x73, 0x77, 0x65
        /*005e*/ 	.byte	0x65, 0x70, 0x5f, 0x73, 0x72, 0x63, 0x2f, 0x69, 0x6e, 0x63, 0x6c, 0x75, 0x64, 0x65, 0x2f, 0x63
        /*006e*/ 	.byte	0x75, 0x74, 0x65, 0x2f, 0x61, 0x74, 0x6f, 0x6d, 0x2f, 0x63, 0x6f, 0x70, 0x79, 0x5f, 0x74, 0x72
        /*007e*/ 	.byte	0x61, 0x69, 0x74, 0x73, 0x5f, 0x73, 0x6d, 0x31, 0x30, 0x30, 0x2e, 0x68, 0x70, 0x70, 0x00
	.type		$str$25,@object
	.size		$str$25,(__unnamed_1 - $str$25)
$str$25:
        /*008d*/ 	.byte	0x28, 0x28, 0x75, 0x69, 0x6e, 0x74, 0x33, 0x32, 0x5f, 0x74, 0x28, 0x74, 0x68, 0x72, 0x65, 0x61
        /*009d*/ 	.byte	0x64, 0x49, 0x64, 0x78, 0x2e, 0x78, 0x29, 0x20, 0x2f, 0x20, 0x33, 0x32, 0x29, 0x20, 0x25, 0x20
        /*00ad*/ 	.byte	0x34, 0x29, 0x20, 0x3d, 0x3d, 0x20, 0x28, 0x28, 0x28, 0x74, 0x6d, 0x65, 0x6d, 0x5f, 0x61, 0x64
        /*00bd*/ 	.byte	0x64, 0x72, 0x20, 0x3e, 0x3e, 0x20, 0x31, 0x36, 0x29, 0x20, 0x2f, 0x20, 0x33, 0x32, 0x29, 0x20
        /*00cd*/ 	.byte	0x25, 0x20, 0x34, 0x29, 0x00
	.type		__unnamed_1,@object
	.size		__unnamed_1,(__unnamed_2 - __unnamed_1)
__unnamed_1:
        /*00d2*/ 	.byte	0x61, 0x75, 0x74, 0x6f, 0x20, 0x63, 0x75, 0x74, 0x65, 0x3a, 0x3a, 0x61, 0x73, 0x5f, 0x70, 0x6f
        /* <DEDUP_REMOVED lines=24> */
        /*0262*/ 	.byte	0x3c, 0x34, 0x30, 0x39, 0x36, 0x3e, 0x3e, 0x3e, 0x3e, 0x5d, 0x00
	.type		__unnamed_2,@object
	.size		__unnamed_2,(.L_2 - __unnamed_2)
__unnamed_2:
        /* <DEDUP_REMOVED lines=40> */
        /*04ed*/ 	.byte	0x74, 0x65, 0x3a, 0x3a, 0x43, 0x3c, 0x30, 0x3e, 0x3e, 0x3e, 0x3e, 0x5d, 0x00
.L_2:


//--------------------- .nv.shared._ZN7cutlass13device_kernelINS_4gemm6kernel13GemmUniversalIN4cute5tupleIJiiiiEEENS1_10collective13CollectiveMmaINS1_35MainloopSm100TmaUmmaWarpSpecializedILi17ELi2ELi4ENS5_IJNS4_1CILi2EEESB_NSA_ILi1EEEEEEEENS5_IJNSA_ILi64EEENSA_ILi128EEESF_EEENS_12float_e4m3_tENS5_IJlSC_lEEESI_SJ_NS4_8TiledMMAINS4_8MMA_AtomIJNS4_10MMA_TraitsINS4_19SM100_MMA_F8F6F4_SSEJSI_SI_fSF_SG_NS4_17integral_constantINS4_4UMMA5MajorELSQ_0EEESR_NSO_INSP_7ScaleInELSS_0EEEST_EEEEEENS4_6LayoutINS5_IJSC_SC_SC_EEENS5_IJNSA_ILi0EEESY_SY_EEEEENS5_IJNS4_10UnderscoreES11_S11_EEEEENS4_23SM90_TMA_LOAD_MULTICASTENS4_14ComposedLayoutINS4_7SwizzleILi2ELi4ELi3EEENS4_18smem_ptr_flag_bitsILi8EEENSW_INS5_IJNSA_ILi8EEESF_EEENS5_IJSF_SC_EEEEEEEvNS4_8identityES14_S1E_vS1F_EENS_8epilogue10collective18CollectiveEpilogueINS1H_23Sm100TmaWarpSpecializedILi2ELi2ELi32ELb0ELb0EEEJSH_NS5_IJNSW_ISF_SC_EES1M_EEESI_SJ_SI_SJ_NS1H_6fusion15FusionCallbacksIS1L_NS1O_17LinearCombinationISI_fSI_fLNS_15FloatRoundStyleE2EEESH_S1N_JEEENS4_5SM1004TMEM4LOAD26SM100_TMEM_LOAD_16dp32b32xENS4_13SM90_TMA_LOADES1E_NS4_39AutoVectorizingCopyWithAssumedAlignmentILi128EEENS4_14SM90_TMA_STOREES1E_S20_S20_EEEvvEEEEvNT_6ParamsE --------------------------
	.section	.nv.shared._ZN7cutlass13device_kernelINS_4gemm6kernel13GemmUniversalIN4cute5tupleIJiiiiEEENS1_10collective13CollectiveMmaINS1_35MainloopSm100TmaUmmaWarpSpecializedILi17ELi2ELi4ENS5_IJNS4_1CILi2EEESB_NSA_ILi1EEEEEEEENS5_IJNSA_ILi64EEENSA_ILi128EEESF_EEENS_12float_e4m3_tENS5_IJlSC_lEEESI_SJ_NS4_8TiledMMAINS4_8MMA_AtomIJNS4_10MMA_TraitsINS4_19SM100_MMA_F8F6F4_SSEJSI_SI_fSF_SG_NS4_17integral_constantINS4_4UMMA5MajorELSQ_0EEESR_NSO_INSP_7ScaleInELSS_0EEEST_EEEEEENS4_6LayoutINS5_IJSC_SC_SC_EEENS5_IJNSA_ILi0EEESY_SY_EEEEENS5_IJNS4_10UnderscoreES11_S11_EEEEENS4_23SM90_TMA_LOAD_MULTICASTENS4_14ComposedLayoutINS4_7SwizzleILi2ELi4ELi3EEENS4_18smem_ptr_flag_bitsILi8EEENSW_INS5_IJNSA_ILi8EEESF_EEENS5_IJSF_SC_EEEEEEEvNS4_8identityES14_S1E_vS1F_EENS_8epilogue10collective18CollectiveEpilogueINS1H_23Sm100TmaWarpSpecializedILi2ELi2ELi32ELb0ELb0EEEJSH_NS5_IJNSW_ISF_SC_EES1M_EEESI_SJ_SI_SJ_NS1H_6fusion15FusionCallbacksIS1L_NS1O_17LinearCombinationISI_fSI_fLNS_15FloatRoundStyleE2EEESH_S1N_JEEENS4_5SM1004TMEM4LOAD26SM100_TMEM_LOAD_16dp32b32xENS4_13SM90_TMA_LOADES1E_NS4_39AutoVectorizingCopyWithAssumedAlignmentILi128EEENS4_14SM90_TMA_STOREES1E_S20_S20_EEEvvEEEEvNT_6ParamsE,"aw",@nobits
	.sectionflags	@""
	.align	16
	.zero		1024


//--------------------- .nv.shared.reserved.0     --------------------------
	.section	.nv.shared.reserved.0,"aw",@nobits
	.weak		__nv_reservedSMEM_offset_0_alias
	.size		__nv_reservedSMEM_offset_0_alias, 0, 64
	.other		__nv_reservedSMEM_offset_0_alias,@"STO_CUDA_RESERVED_SHARED STV_DEFAULT"
__nv_reservedSMEM_offset_0_alias:
	.zero		0
.nv.shared.reserved.0:
	.zero		64
	.weak		__nv_reservedSMEM_tcgen05_partition
	.type		__nv_reservedSMEM_tcgen05_partition,@object
	.size		__nv_reservedSMEM_tcgen05_partition,(.L_0 - __nv_reservedSMEM_tcgen05_partition)
__nv_reservedSMEM_tcgen05_partition:
	.zero		32
.L_0:


//--------------------- .nv.global                --------------------------
	.section	.nv.global,"aw",@nobits
.nv.global:
	.type		_ZN39_INTERNAL_ee2f148f_4_k_cu_4989d5ae_81874cute1_E,@object
	.size		_ZN39_INTERNAL_ee2f148f_4_k_cu_4989d5ae_81874cute1_E,(_ZN39_INTERNAL_ee2f148f_4_k_cu_4989d5ae_81874cuda3std3__45__cpo6cbeginE - _ZN39_INTERNAL_ee2f148f_4_k_cu_4989d5ae_81874cute1_E)
_ZN39_INTERNAL_ee2f148f_4_k_cu_4989d5ae_81874cute1_E:
	.zero		1
	.type		_ZN39_INTERNAL_ee2f148f_4_k_cu_4989d5ae_81874cuda3std3__45__cpo6cbeginE,@object
	.size		_ZN39_INTERNAL_ee2f148f_4_k_cu_4989d5ae_81874cuda3std3__45__cpo6cbeginE,(_ZN39_INTERNAL_ee2f148f_4_k_cu_4989d5ae_81874cuda3std3__48in_placeE - _ZN39_INTERNAL_ee2f148f_4_k_cu_4989d5ae_81874cuda3std3__45__cpo6cbeginE)
_ZN39_INTERNAL_ee2f148f_4_k_cu_4989d5ae_81874cuda3std3__45__cpo6cbeginE:
	.zero		1
	.type		_ZN39_INTERNAL_ee2f148f_4_k_cu_4989d5ae_81874cuda3std3__48in_placeE,@object
	.size		_ZN39_INTERNAL_ee2f148f_4_k_cu_4989d5ae_81874cuda3std3__48in_placeE,(_ZN39_INTERNAL_ee2f148f_4_k_cu_4989d5ae_81874cuda3std6ranges3__45__cpo9iter_moveE - _ZN39_INTERNAL_ee2f148f_4_k_cu_4989d5ae_81874cuda3std3__48in_placeE)
_ZN39_INTERNAL_ee2f148f_4_k_cu_4989d5ae_81874cuda3std3__48in_placeE:
	.zero		1
	.type		_ZN39_INTERNAL_ee2f148f_4_k_cu_4989d5ae_81874cuda3std6ranges3__45__cpo9iter_moveE,@object
	.size		_ZN39_INTERNAL_ee2f148f_4_k_cu_4989d5ae_81874cuda3std6ranges3__45__cpo9iter_moveE,(_ZN39_INTERNAL_ee2f148f_4_k_cu_4989d5ae_81874cuda3std3__45__cpo5beginE - _ZN39_INTERNAL_ee2f148f_4_k_cu_4989d5ae_81874cuda3std6ranges3__45__cpo9iter_moveE)
_ZN39_INTERNAL_ee2f148f_4_k_cu_4989d5ae_81874cuda3std6ranges3__45__cpo9iter_moveE:
	.zero		1
	.type		_ZN39_INTERNAL_ee2f148f_4_k_cu_4989d5ae_81874cuda3std3__45__cpo5beginE,@object
	.size		_ZN39_INTERNAL_ee2f148f_4_k_cu_4989d5ae_81874cuda3std3__45__cpo5beginE,(_ZN39_INTERNAL_ee2f148f_4_k_cu_4989d5ae_81874cuda3std3__441_GLOBAL__N__ee2f148f_4_k_cu_4989d5ae_81876ignoreE - _ZN39_INTERNAL_ee2f148f_4_k_cu_4989d5ae_81874cuda3std3__45__cpo5beginE)
_ZN39_INTERNAL_ee2f148f_4_k_cu_4989d5ae_81874cuda3std3__45__cpo5beginE:
	.zero		1
	.type		_ZN39_INTERNAL_ee2f148f_4_k_cu_4989d5ae_81874cuda3std3__441_GLOBAL__N__ee2f148f_4_k_cu_4989d5ae_81876ignoreE,@object
	.size		_ZN39_INTERNAL_ee2f148f_4_k_cu_4989d5ae_81874cuda3std3__441_GLOBAL__N__ee2f148f_4_k_cu_4989d5ae_81876ignoreE,(_ZN39_INTERNAL_ee2f148f_4_k_cu_4989d5ae_81874cute7productE - _ZN39_INTERNAL_ee2f148f_4_k_cu_4989d5ae_81874cuda3std3__441_GLOBAL__N__ee2f148f_4_k_cu_4989d5ae_81876ignoreE)
_ZN39_INTERNAL_ee2f148f_4_k_cu_4989d5ae_81874cuda3std3__441_GLOBAL__N__ee2f148f_4_k_cu_4989d5ae_81876ignoreE:
	.zero		1
	.type		_ZN39_INTERNAL_ee2f148f_4_k_cu_4989d5ae_81874cute7productE,@object
	.size		_ZN39_INTERNAL_ee2f148f_4_k_cu_4989d5ae_81874cute7productE,(_ZN39_INTERNAL_ee2f148f_4_k_cu_4989d5ae_81874cuda3std3__45__cpo3endE - _ZN39_INTERNAL_ee2f148f_4_k_cu_4989d5ae_81874cute7productE)
_ZN39_INTERNAL_ee2f148f_4_k_cu_4989d5ae_81874cute7productE:
	.zero		1
	.type		_ZN39_INTERNAL_ee2f148f_4_k_cu_4989d5ae_81874cuda3std3__45__cpo3endE,@object
	.size		_ZN39_INTERNAL_ee2f148f_4_k_cu_4989d5ae_81874cuda3std3__45__cpo3endE,(_ZN39_INTERNAL_ee2f148f_4_k_cu_4989d5ae_81874cuda3std3__419piecewise_constructE - _ZN39_INTERNAL_ee2f148f_4_k_cu_4989d5ae_81874cuda3std3__45__cpo3endE)
_ZN39_INTERNAL_ee2f148f_4_k_cu_4989d5ae_81874cuda3std3__45__cpo3endE:
	.zero		1
	.type		_ZN39_INTERNAL_ee2f148f_4_k_cu_4989d5ae_81874cuda3std3__419piecewise_constructE,@object
	.size		_ZN39_INTERNAL_ee2f148f_4_k_cu_4989d5ae_81874cuda3std3__419piecewise_constructE,(_ZN39_INTERNAL_ee2f148f_4_k_cu_4989d5ae_81874cuda3std3__45__cpo4cendE - _ZN39_INTERNAL_ee2f148f_4_k_cu_4989d5ae_81874cuda3std3__419piecewise_constructE)
_ZN39_INTERNAL_ee2f148f_4_k_cu_4989d5ae_81874cuda3std3__419piecewise_constructE:
	.zero		1
	.type		_ZN39_INTERNAL_ee2f148f_4_k_cu_4989d5ae_81874cuda3std3__45__cpo4cendE,@object
	.size		_ZN39_INTERNAL_ee2f148f_4_k_cu_4989d5ae_81874cuda3std3__45__cpo4cendE,(_ZN39_INTERNAL_ee2f148f_4_k_cu_4989d5ae_81874cuda3std6ranges3__45__cpo4swapE - _ZN39_INTERNAL_ee2f148f_4_k_cu_4989d5ae_81874cuda3std3__45__cpo4cendE)
_ZN39_INTERNAL_ee2f148f_4_k_cu_4989d5ae_81874cuda3std3__45__cpo4cendE:
	.zero		1
	.type		_ZN39_INTERNAL_ee2f148f_4_k_cu_4989d5ae_81874cuda3std6ranges3__45__cpo4swapE,@object
	.size		_ZN39_INTERNAL_ee2f148f_4_k_cu_4989d5ae_81874cuda3std6ranges3__45__cpo4swapE,(.L_10 - _ZN39_INTERNAL_ee2f148f_4_k_cu_4989d5ae_81874cuda3std6ranges3__45__cpo4swapE)
_ZN39_INTERNAL_ee2f148f_4_k_cu_4989d5ae_81874cuda3std6ranges3__45__cpo4swapE:
	.zero		1
.L_10:


//--------------------- .nv.constant0._ZN7cutlass13device_kernelINS_4gemm6kernel13GemmUniversalIN4cute5tupleIJiiiiEEENS1_10collective13CollectiveMmaINS1_35MainloopSm100TmaUmmaWarpSpecializedILi17ELi2ELi4ENS5_IJNS4_1CILi2EEESB_NSA_ILi1EEEEEEEENS5_IJNSA_ILi64EEENSA_ILi128EEESF_EEENS_12float_e4m3_tENS5_IJlSC_lEEESI_SJ_NS4_8TiledMMAINS4_8MMA_AtomIJNS4_10MMA_TraitsINS4_19SM100_MMA_F8F6F4_SSEJSI_SI_fSF_SG_NS4_17integral_constantINS4_4UMMA5MajorELSQ_0EEESR_NSO_INSP_7ScaleInELSS_0EEEST_EEEEEENS4_6LayoutINS5_IJSC_SC_SC_EEENS5_IJNSA_ILi0EEESY_SY_EEEEENS5_IJNS4_10UnderscoreES11_S11_EEEEENS4_23SM90_TMA_LOAD_MULTICASTENS4_14ComposedLayoutINS4_7SwizzleILi2ELi4ELi3EEENS4_18smem_ptr_flag_bitsILi8EEENSW_INS5_IJNSA_ILi8EEESF_EEENS5_IJSF_SC_EEEEEEEvNS4_8identityES14_S1E_vS1F_EENS_8epilogue10collective18CollectiveEpilogueINS1H_23Sm100TmaWarpSpecializedILi2ELi2ELi32ELb0ELb0EEEJSH_NS5_IJNSW_ISF_SC_EES1M_EEESI_SJ_SI_SJ_NS1H_6fusion15FusionCallbacksIS1L_NS1O_17LinearCombinationISI_fSI_fLNS_15FloatRoundStyleE2EEESH_S1N_JEEENS4_5SM1004TMEM4LOAD26SM100_TMEM_LOAD_16dp32b32xENS4_13SM90_TMA_LOADES1E_NS4_39AutoVectorizingCopyWithAssumedAlignmentILi128EEENS4_14SM90_TMA_STOREES1E_S20_S20_EEEvvEEEEvNT_6ParamsE --------------------------
	.section	.nv.constant0._ZN7cutlass13device_kernelINS_4gemm6kernel13GemmUniversalIN4cute5tupleIJiiiiEEENS1_10collective13CollectiveMmaINS1_35MainloopSm100TmaUmmaWarpSpecializedILi17ELi2ELi4ENS5_IJNS4_1CILi2EEESB_NSA_ILi1EEEEEEEENS5_IJNSA_ILi64EEENSA_ILi128EEESF_EEENS_12float_e4m3_tENS5_IJlSC_lEEESI_SJ_NS4_8TiledMMAINS4_8MMA_AtomIJNS4_10MMA_TraitsINS4_19SM100_MMA_F8F6F4_SSEJSI_SI_fSF_SG_NS4_17integral_constantINS4_4UMMA5MajorELSQ_0EEESR_NSO_INSP_7ScaleInELSS_0EEEST_EEEEEENS4_6LayoutINS5_IJSC_SC_SC_EEENS5_IJNSA_ILi0EEESY_SY_EEEEENS5_IJNS4_10UnderscoreES11_S11_EEEEENS4_23SM90_TMA_LOAD_MULTICASTENS4_14ComposedLayoutINS4_7SwizzleILi2ELi4ELi3EEENS4_18smem_ptr_flag_bitsILi8EEENSW_INS5_IJNSA_ILi8EEESF_EEENS5_IJSF_SC_EEEEEEEvNS4_8identityES14_S1E_vS1F_EENS_8epilogue10collective18CollectiveEpilogueINS1H_23Sm100TmaWarpSpecializedILi2ELi2ELi32ELb0ELb0EEEJSH_NS5_IJNSW_ISF_SC_EES1M_EEESI_SJ_SI_SJ_NS1H_6fusion15FusionCallbacksIS1L_NS1O_17LinearCombinationISI_fSI_fLNS_15FloatRoundStyleE2EEESH_S1N_JEEENS4_5SM1004TMEM4LOAD26SM100_TMEM_LOAD_16dp32b32xENS4_13SM90_TMA_LOADES1E_NS4_39AutoVectorizingCopyWithAssumedAlignmentILi128EEENS4_14SM90_TMA_STOREES1E_S20_S20_EEEvvEEEEvNT_6ParamsE,"a",@progbits
	.sectionflags	@""
	.align	4
.nv.constant0._ZN7cutlass13device_kernelINS_4gemm6kernel13GemmUniversalIN4cute5tupleIJiiiiEEENS1_10collective13CollectiveMmaINS1_35MainloopSm100TmaUmmaWarpSpecializedILi17ELi2ELi4ENS5_IJNS4_1CILi2EEESB_NSA_ILi1EEEEEEEENS5_IJNSA_ILi64EEENSA_ILi128EEESF_EEENS_12float_e4m3_tENS5_IJlSC_lEEESI_SJ_NS4_8TiledMMAINS4_8MMA_AtomIJNS4_10MMA_TraitsINS4_19SM100_MMA_F8F6F4_SSEJSI_SI_fSF_SG_NS4_17integral_constantINS4_4UMMA5MajorELSQ_0EEESR_NSO_INSP_7ScaleInELSS_0EEEST_EEEEEENS4_6LayoutINS5_IJSC_SC_SC_EEENS5_IJNSA_ILi0EEESY_SY_EEEEENS5_IJNS4_10UnderscoreES11_S11_EEEEENS4_23SM90_TMA_LOAD_MULTICASTENS4_14ComposedLayoutINS4_7SwizzleILi2ELi4ELi3EEENS4_18smem_ptr_flag_bitsILi8EEENSW_INS5_IJNSA_ILi8EEESF_EEENS5_IJSF_SC_EEEEEEEvNS4_8identityES14_S1E_vS1F_EENS_8epilogue10collective18CollectiveEpilogueINS1H_23Sm100TmaWarpSpecializedILi2ELi2ELi32ELb0ELb0EEEJSH_NS5_IJNSW_ISF_SC_EES1M_EEESI_SJ_SI_SJ_NS1H_6fusion15FusionCallbacksIS1L_NS1O_17LinearCombinationISI_fSI_fLNS_15FloatRoundStyleE2EEESH_S1N_JEEENS4_5SM1004TMEM4LOAD26SM100_TMEM_LOAD_16dp32b32xENS4_13SM90_TMA_LOADES1E_NS4_39AutoVectorizingCopyWithAssumedAlignmentILi128EEENS4_14SM90_TMA_STOREES1E_S20_S20_EEEvvEEEEvNT_6ParamsE:
	.zero		2944


//--------------------- SYMBOLS --------------------------

	.type		.nv.reservedSmem.offset0,@object
	.size		.nv.reservedSmem.offset0,0x4
	.type		.nv.reservedSmem.cap,@object
	.size		.nv.reservedSmem.cap,0x4
	.type		__assertfail,@function
